//
// Generated by NVIDIA NVVM Compiler
//
// Compiler Build ID: CL-36424714
// Cuda compilation tools, release 13.0, V13.0.88
// Based on NVVM 20.0.0
//

.version 9.0
.target sm_100
.address_size 64

	// .globl	_Z11mult2MatrixPfS_S_
// _ZZ11mult2MatrixPfS_S_E13shared_m_tile has been demoted
// _ZZ11mult2MatrixPfS_S_E13shared_n_tile has been demoted

.visible .entry _Z11mult2MatrixPfS_S_(
	.param .u64 .ptr .align 1 _Z11mult2MatrixPfS_S__param_0,
	.param .u64 .ptr .align 1 _Z11mult2MatrixPfS_S__param_1,
	.param .u64 .ptr .align 1 _Z11mult2MatrixPfS_S__param_2
)
{
	.reg .pred 	%p<37>;
	.reg .b32 	%r<130>;
	.reg .b32 	%f<134>;
	.reg .b64 	%rd<13>;
	// demoted variable
	.shared .align 4 .b8 _ZZ11mult2MatrixPfS_S_E13shared_m_tile[4096];
	// demoted variable
	.shared .align 4 .b8 _ZZ11mult2MatrixPfS_S_E13shared_n_tile[4096];
	ld.param.u64 	%rd3, [_Z11mult2MatrixPfS_S__param_0];
	ld.param.u64 	%rd4, [_Z11mult2MatrixPfS_S__param_1];
	ld.param.u64 	%rd5, [_Z11mult2MatrixPfS_S__param_2];
	mov.u32 	%r1, %tid.x;
	mov.u32 	%r2, %tid.y;
	mov.u32 	%r19, %ctaid.x;
	mov.u32 	%r20, %ntid.x;
	mul.lo.s32 	%r3, %r19, %r20;
	add.s32 	%r4, %r3, %r1;
	mov.u32 	%r21, %ctaid.y;
	mov.u32 	%r22, %ntid.y;
	mad.lo.s32 	%r5, %r21, %r22, %r2;
	setp.gt.u32 	%p1, %r5, 99;
	setp.gt.s32 	%p2, %r4, 99;
	or.pred  	%p3, %p1, %p2;
	@%p3 bra 	$L__BB0_68;
	mad.lo.s32 	%r6, %r5, 100, %r1;
	shl.b32 	%r24, %r2, 7;
	mov.u32 	%r25, _ZZ11mult2MatrixPfS_S_E13shared_m_tile;
	add.s32 	%r7, %r25, %r24;
	shl.b32 	%r26, %r1, 2;
	add.s32 	%r8, %r7, %r26;
	mov.u32 	%r27, _ZZ11mult2MatrixPfS_S_E13shared_n_tile;
	add.s32 	%r10, %r27, %r26;
	add.s32 	%r9, %r10, %r24;
	mad.lo.s32 	%r127, %r2, 100, %r4;
	cvta.to.global.u64 	%rd1, %rd3;
	cvta.to.global.u64 	%rd2, %rd4;
	mov.f32 	%f102, 0f00000000;
	mov.b32 	%r129, -4;
	mov.u32 	%r128, %r6;
$L__BB0_2:
	add.s32 	%r15, %r129, 4;
	setp.ge.u32 	%p4, %r15, %r129;
	mul.wide.s32 	%rd6, %r127, 4;
	add.s64 	%rd7, %rd2, %rd6;
	mul.wide.u32 	%rd8, %r128, 4;
	add.s64 	%rd9, %rd1, %rd8;
	ld.global.f32 	%f67, [%rd9];
	cvt.rzi.s32.f32 	%r28, %f67;
	st.shared.u32 	[%r8], %r28;
	ld.global.f32 	%f68, [%rd7];
	cvt.rzi.s32.f32 	%r29, %f68;
	st.shared.u32 	[%r9], %r29;
	bar.sync 	0;
	@%p4 bra 	$L__BB0_4;
	ld.shared.u32 	%r30, [%r7];
	ld.shared.u32 	%r31, [%r10];
	mul.lo.s32 	%r32, %r31, %r30;
	cvt.rn.f32.s32 	%f69, %r32;
	add.f32 	%f102, %f102, %f69;
$L__BB0_4:
	setp.gt.u32 	%p5, %r15, 3;
	@%p5 bra 	$L__BB0_6;
	ld.shared.u32 	%r33, [%r7+4];
	ld.shared.u32 	%r34, [%r10+128];
	mul.lo.s32 	%r35, %r34, %r33;
	cvt.rn.f32.s32 	%f70, %r35;
	add.f32 	%f102, %f102, %f70;
$L__BB0_6:
	setp.gt.u32 	%p6, %r15, 3;
	@%p6 bra 	$L__BB0_8;
	ld.shared.u32 	%r36, [%r7+8];
	ld.shared.u32 	%r37, [%r10+256];
	mul.lo.s32 	%r38, %r37, %r36;
	cvt.rn.f32.s32 	%f71, %r38;
	add.f32 	%f102, %f102, %f71;
$L__BB0_8:
	setp.gt.u32 	%p7, %r15, 3;
	@%p7 bra 	$L__BB0_10;
	ld.shared.u32 	%r39, [%r7+12];
	ld.shared.u32 	%r40, [%r10+384];
	mul.lo.s32 	%r41, %r40, %r39;
	cvt.rn.f32.s32 	%f72, %r41;
	add.f32 	%f102, %f102, %f72;
$L__BB0_10:
	setp.gt.u32 	%p8, %r15, 2;
	@%p8 bra 	$L__BB0_12;
	ld.shared.u32 	%r42, [%r7+16];
	ld.shared.u32 	%r43, [%r10+512];
	mul.lo.s32 	%r44, %r43, %r42;
	cvt.rn.f32.s32 	%f73, %r44;
	add.f32 	%f102, %f102, %f73;
$L__BB0_12:
	setp.gt.u32 	%p9, %r15, 2;
	@%p9 bra 	$L__BB0_14;
	ld.shared.u32 	%r45, [%r7+20];
	ld.shared.u32 	%r46, [%r10+640];
	mul.lo.s32 	%r47, %r46, %r45;
	cvt.rn.f32.s32 	%f74, %r47;
	add.f32 	%f102, %f102, %f74;
$L__BB0_14:
	setp.gt.u32 	%p10, %r15, 2;
	@%p10 bra 	$L__BB0_16;
	ld.shared.u32 	%r48, [%r7+24];
	ld.shared.u32 	%r49, [%r10+768];
	mul.lo.s32 	%r50, %r49, %r48;
	cvt.rn.f32.s32 	%f75, %r50;
	add.f32 	%f102, %f102, %f75;
$L__BB0_16:
	setp.gt.u32 	%p11, %r15, 2;
	@%p11 bra 	$L__BB0_18;
	ld.shared.u32 	%r51, [%r7+28];
	ld.shared.u32 	%r52, [%r10+896];
	mul.lo.s32 	%r53, %r52, %r51;
	cvt.rn.f32.s32 	%f76, %r53;
	add.f32 	%f102, %f102, %f76;
$L__BB0_18:
	setp.gt.u32 	%p12, %r15, 2;
	@%p12 bra 	$L__BB0_20;
	ld.shared.u32 	%r54, [%r7+32];
	ld.shared.u32 	%r55, [%r10+1024];
	mul.lo.s32 	%r56, %r55, %r54;
	cvt.rn.f32.s32 	%f77, %r56;
	add.f32 	%f102, %f102, %f77;
$L__BB0_20:
	setp.gt.u32 	%p13, %r15, 2;
	@%p13 bra 	$L__BB0_22;
	ld.shared.u32 	%r57, [%r7+36];
	ld.shared.u32 	%r58, [%r10+1152];
	mul.lo.s32 	%r59, %r58, %r57;
	cvt.rn.f32.s32 	%f78, %r59;
	add.f32 	%f102, %f102, %f78;
$L__BB0_22:
	setp.gt.u32 	%p14, %r15, 2;
	@%p14 bra 	$L__BB0_24;
	ld.shared.u32 	%r60, [%r7+40];
	ld.shared.u32 	%r61, [%r10+1280];
	mul.lo.s32 	%r62, %r61, %r60;
	cvt.rn.f32.s32 	%f79, %r62;
	add.f32 	%f102, %f102, %f79;
$L__BB0_24:
	setp.gt.u32 	%p15, %r15, 2;
	@%p15 bra 	$L__BB0_26;
	ld.shared.u32 	%r63, [%r7+44];
	ld.shared.u32 	%r64, [%r10+1408];
	mul.lo.s32 	%r65, %r64, %r63;
	cvt.rn.f32.s32 	%f80, %r65;
	add.f32 	%f102, %f102, %f80;
$L__BB0_26:
	setp.gt.u32 	%p16, %r15, 2;
	@%p16 bra 	$L__BB0_28;
	ld.shared.u32 	%r66, [%r7+48];
	ld.shared.u32 	%r67, [%r10+1536];
	mul.lo.s32 	%r68, %r67, %r66;
	cvt.rn.f32.s32 	%f81, %r68;
	add.f32 	%f102, %f102, %f81;
$L__BB0_28:
	setp.gt.u32 	%p17, %r15, 2;
	@%p17 bra 	$L__BB0_30;
	ld.shared.u32 	%r69, [%r7+52];
	ld.shared.u32 	%r70, [%r10+1664];
	mul.lo.s32 	%r71, %r70, %r69;
	cvt.rn.f32.s32 	%f82, %r71;
	add.f32 	%f102, %f102, %f82;
$L__BB0_30:
	setp.gt.u32 	%p18, %r15, 2;
	@%p18 bra 	$L__BB0_32;
	ld.shared.u32 	%r72, [%r7+56];
	ld.shared.u32 	%r73, [%r10+1792];
	mul.lo.s32 	%r74, %r73, %r72;
	cvt.rn.f32.s32 	%f83, %r74;
	add.f32 	%f102, %f102, %f83;
$L__BB0_32:
	setp.gt.u32 	%p19, %r15, 2;
	@%p19 bra 	$L__BB0_34;
	ld.shared.u32 	%r75, [%r7+60];
	ld.shared.u32 	%r76, [%r10+1920];
	mul.lo.s32 	%r77, %r76, %r75;
	cvt.rn.f32.s32 	%f84, %r77;
	add.f32 	%f102, %f102, %f84;
$L__BB0_34:
	setp.gt.u32 	%p20, %r15, 2;
	@%p20 bra 	$L__BB0_36;
	ld.shared.u32 	%r78, [%r7+64];
	ld.shared.u32 	%r79, [%r10+2048];
	mul.lo.s32 	%r80, %r79, %r78;
	cvt.rn.f32.s32 	%f85, %r80;
	add.f32 	%f102, %f102, %f85;
$L__BB0_36:
	setp.gt.u32 	%p21, %r15, 2;
	@%p21 bra 	$L__BB0_38;
	ld.shared.u32 	%r81, [%r7+68];
	ld.shared.u32 	%r82, [%r10+2176];
	mul.lo.s32 	%r83, %r82, %r81;
	cvt.rn.f32.s32 	%f86, %r83;
	add.f32 	%f102, %f102, %f86;
$L__BB0_38:
	setp.gt.u32 	%p22, %r15, 2;
	@%p22 bra 	$L__BB0_40;
	ld.shared.u32 	%r84, [%r7+72];
	ld.shared.u32 	%r85, [%r10+2304];
	mul.lo.s32 	%r86, %r85, %r84;
	cvt.rn.f32.s32 	%f87, %r86;
	add.f32 	%f102, %f102, %f87;
$L__BB0_40:
	setp.gt.u32 	%p23, %r15, 2;
	@%p23 bra 	$L__BB0_42;
	ld.shared.u32 	%r87, [%r7+76];
	ld.shared.u32 	%r88, [%r10+2432];
	mul.lo.s32 	%r89, %r88, %r87;
	cvt.rn.f32.s32 	%f88, %r89;
	add.f32 	%f102, %f102, %f88;
$L__BB0_42:
	setp.gt.u32 	%p24, %r15, 2;
	@%p24 bra 	$L__BB0_44;
	ld.shared.u32 	%r90, [%r7+80];
	ld.shared.u32 	%r91, [%r10+2560];
	mul.lo.s32 	%r92, %r91, %r90;
	cvt.rn.f32.s32 	%f89, %r92;
	add.f32 	%f102, %f102, %f89;
$L__BB0_44:
	setp.gt.u32 	%p25, %r15, 2;
	@%p25 bra 	$L__BB0_46;
	ld.shared.u32 	%r93, [%r7+84];
	ld.shared.u32 	%r94, [%r10+2688];
	mul.lo.s32 	%r95, %r94, %r93;
	cvt.rn.f32.s32 	%f90, %r95;
	add.f32 	%f102, %f102, %f90;
$L__BB0_46:
	setp.gt.u32 	%p26, %r15, 2;
	@%p26 bra 	$L__BB0_48;
	ld.shared.u32 	%r96, [%r7+88];
	ld.shared.u32 	%r97, [%r10+2816];
	mul.lo.s32 	%r98, %r97, %r96;
	cvt.rn.f32.s32 	%f91, %r98;
	add.f32 	%f102, %f102, %f91;
$L__BB0_48:
	setp.gt.u32 	%p27, %r15, 2;
	@%p27 bra 	$L__BB0_50;
	ld.shared.u32 	%r99, [%r7+92];
	ld.shared.u32 	%r100, [%r10+2944];
	mul.lo.s32 	%r101, %r100, %r99;
	cvt.rn.f32.s32 	%f92, %r101;
	add.f32 	%f102, %f102, %f92;
$L__BB0_50:
	setp.gt.u32 	%p28, %r15, 2;
	@%p28 bra 	$L__BB0_52;
	ld.shared.u32 	%r102, [%r7+96];
	ld.shared.u32 	%r103, [%r10+3072];
	mul.lo.s32 	%r104, %r103, %r102;
	cvt.rn.f32.s32 	%f93, %r104;
	add.f32 	%f102, %f102, %f93;
$L__BB0_52:
	setp.gt.u32 	%p29, %r15, 2;
	@%p29 bra 	$L__BB0_54;
	ld.shared.u32 	%r105, [%r7+100];
	ld.shared.u32 	%r106, [%r10+3200];
	mul.lo.s32 	%r107, %r106, %r105;
	cvt.rn.f32.s32 	%f94, %r107;
	add.f32 	%f102, %f102, %f94;
$L__BB0_54:
	setp.gt.u32 	%p30, %r15, 2;
	@%p30 bra 	$L__BB0_56;
	ld.shared.u32 	%r108, [%r7+104];
	ld.shared.u32 	%r109, [%r10+3328];
	mul.lo.s32 	%r110, %r109, %r108;
	cvt.rn.f32.s32 	%f95, %r110;
	add.f32 	%f102, %f102, %f95;
$L__BB0_56:
	setp.gt.u32 	%p31, %r15, 2;
	@%p31 bra 	$L__BB0_58;
	ld.shared.u32 	%r111, [%r7+108];
	ld.shared.u32 	%r112, [%r10+3456];
	mul.lo.s32 	%r113, %r112, %r111;
	cvt.rn.f32.s32 	%f96, %r113;
	add.f32 	%f102, %f102, %f96;
$L__BB0_58:
	setp.gt.u32 	%p32, %r15, 2;
	@%p32 bra 	$L__BB0_60;
	ld.shared.u32 	%r114, [%r7+112];
	ld.shared.u32 	%r115, [%r10+3584];
	mul.lo.s32 	%r116, %r115, %r114;
	cvt.rn.f32.s32 	%f97, %r116;
	add.f32 	%f102, %f102, %f97;
$L__BB0_60:
	setp.gt.u32 	%p33, %r15, 2;
	@%p33 bra 	$L__BB0_62;
	ld.shared.u32 	%r117, [%r7+116];
	ld.shared.u32 	%r118, [%r10+3712];
	mul.lo.s32 	%r119, %r118, %r117;
	cvt.rn.f32.s32 	%f98, %r119;
	add.f32 	%f102, %f102, %f98;
$L__BB0_62:
	setp.gt.u32 	%p34, %r15, 2;
	@%p34 bra 	$L__BB0_64;
	ld.shared.u32 	%r120, [%r7+120];
	ld.shared.u32 	%r121, [%r10+3840];
	mul.lo.s32 	%r122, %r121, %r120;
	cvt.rn.f32.s32 	%f99, %r122;
	add.f32 	%f102, %f102, %f99;
$L__BB0_64:
	setp.gt.u32 	%p35, %r15, 2;
	@%p35 bra 	$L__BB0_66;
	ld.shared.u32 	%r123, [%r7+124];
	ld.shared.u32 	%r124, [%r10+3968];
	mul.lo.s32 	%r125, %r124, %r123;
	cvt.rn.f32.s32 	%f100, %r125;
	add.f32 	%f102, %f102, %f100;
$L__BB0_66:
	bar.sync 	0;
	add.s32 	%r129, %r129, 1;
	add.s32 	%r128, %r128, 32;
	add.s32 	%r127, %r127, 3200;
	setp.ne.s32 	%p36, %r129, 0;
	@%p36 bra 	$L__BB0_2;
	add.s32 	%r126, %r6, %r3;
	cvta.to.global.u64 	%rd10, %rd5;
	mul.wide.s32 	%rd11, %r126, 4;
	add.s64 	%rd12, %rd10, %rd11;
	st.global.f32 	[%rd12], %f102;
$L__BB0_68:
	ret;

}


// ===== COMPILED SASS (sm_100) =====

	.target	sm_100

	.elftype	@"ET_EXEC"


//--------------------- .note.nv.tkinfo           --------------------------
	.section	.note.nv.tkinfo,"",@"SHT_NOTE"
	.sectionflags	@"SHF_NOTE_NV_TKINFO"
	.tkinfo
        /*0018*/ 	.word	0x00000002
        /*0030*/ 	.string	""
        /*0030*/ 	.string	"ptxas"
        /*0030*/ 	.string	"Cuda compilation tools, release 13.0, V13.0.88"
        /*0030*/ 	.string	"Build cuda_13.0.r13.0/compiler.36424714_0"
        /*0030*/ 	.string	"-arch sm_100 -m 64 "



//--------------------- .note.nv.cuinfo           --------------------------
	.section	.note.nv.cuinfo,"",@"SHT_NOTE"
	.sectionflags	@"SHF_NOTE_NV_CUINFO"
        /*0018*/ 	.short	0x0002
        /*001a*/ 	.short	0x0064
        /*001c*/ 	.short	0x0082
	.zero		2


//--------------------- .nv.info                  --------------------------
	.section	.nv.info,"",@"SHT_CUDA_INFO"
	.align	4


	//----- nvinfo : EIATTR_REGCOUNT
	.align		4
        /*0000*/ 	.byte	0x04, 0x2f
        /*0002*/ 	.short	(.L_1 - .L_0)
	.align		4
.L_0:
        /*0004*/ 	.word	index@(_Z11mult2MatrixPfS_S_)
        /*0008*/ 	.word	0x00000020


	//----- nvinfo : EIATTR_FRAME_SIZE
	.align		4
.L_1:
        /*000c*/ 	.byte	0x04, 0x11
        /*000e*/ 	.short	(.L_3 - .L_2)
	.align		4
.L_2:
        /*0010*/ 	.word	index@(_Z11mult2MatrixPfS_S_)
        /*0014*/ 	.word	0x00000000


	//----- nvinfo : EIATTR_MIN_STACK_SIZE
	.align		4
.L_3:
        /*0018*/ 	.byte	0x04, 0x12
        /*001a*/ 	.short	(.L_5 - .L_4)
	.align		4
.L_4:
        /*001c*/ 	.word	index@(_Z11mult2MatrixPfS_S_)
        /*0020*/ 	.word	0x00000000
.L_5:


//--------------------- .nv.compat                --------------------------
	.section	.nv.compat,"",@"SHT_CUDA_COMPAT_INFO"
	.align	4
        /*0000*/ 	.byte	0x02, 0x09, 0x00, 0x00, 0x02, 0x02, 0x01, 0x00, 0x02, 0x05, 0x05, 0x00, 0x03, 0x07, 0x01, 0x01
        /*0010*/ 	.byte	0x02, 0x03, 0x00, 0x00, 0x02, 0x06, 0x01, 0x00, 0x04, 0x0b, 0x08, 0x00, 0x09, 0x00, 0x00, 0x00
        /*0020*/ 	.byte	0x00, 0x00, 0x00, 0x00


//--------------------- .nv.info._Z11mult2MatrixPfS_S_ --------------------------
	.section	.nv.info._Z11mult2MatrixPfS_S_,"",@"SHT_CUDA_INFO"
	.sectionflags	@""
	.align	4


	//----- nvinfo : EIATTR_CUDA_API_VERSION
	.align		4
        /*0000*/ 	.byte	0x04, 0x37
        /*0002*/ 	.short	(.L_7 - .L_6)
.L_6:
        /*0004*/ 	.word	0x00000082


	//----- nvinfo : EIATTR_KPARAM_INFO
	.align		4
.L_7:
        /*0008*/ 	.byte	0x04, 0x17
        /*000a*/ 	.short	(.L_9 - .L_8)
.L_8:
        /*000c*/ 	.word	0x00000000
        /*0010*/ 	.short	0x0002
        /*0012*/ 	.short	0x0010
        /*0014*/ 	.byte	0x00, 0xf5, 0x21, 0x00


	//----- nvinfo : EIATTR_KPARAM_INFO
	.align		4
.L_9:
        /*0018*/ 	.byte	0x04, 0x17
        /*001a*/ 	.short	(.L_11 - .L_10)
.L_10:
        /*001c*/ 	.word	0x00000000
        /*0020*/ 	.short	0x0001
        /*0022*/ 	.short	0x0008
        /*0024*/ 	.byte	0x00, 0xf5, 0x21, 0x00


	//----- nvinfo : EIATTR_KPARAM_INFO
	.align		4
.L_11:
        /*0028*/ 	.byte	0x04, 0x17
        /*002a*/ 	.short	(.L_13 - .L_12)
.L_12:
        /*002c*/ 	.word	0x00000000
        /*0030*/ 	.short	0x0000
        /*0032*/ 	.short	0x0000
        /*0034*/ 	.byte	0x00, 0xf5, 0x21, 0x00


	//----- nvinfo : EIATTR_SPARSE_MMA_MASK
	.align		4
.L_13:
        /*0038*/ 	.byte	0x03, 0x50
        /*003a*/ 	.short	0x0000


	//----- nvinfo : EIATTR_MAXREG_COUNT
	.align		4
        /*003c*/ 	.byte	0x03, 0x1b
        /*003e*/ 	.short	0x00ff


	//----- nvinfo : EIATTR_NUM_BARRIERS
	.align		4
        /*0040*/ 	.byte	0x02, 0x4c
        /*0042*/ 	.byte	0x01
	.zero		1


	//----- nvinfo : EIATTR_MERCURY_ISA_VERSION
	.align		4
        /*0044*/ 	.byte	0x03, 0x5f
        /*0046*/ 	.short	0x0101


	//----- nvinfo : EIATTR_VRC_CTA_INIT_COUNT
	.align		4
        /*0048*/ 	.byte	0x02, 0x4a
	.zero		1
	.zero		1


	//----- nvinfo : EIATTR_EXIT_INSTR_OFFSETS
	.align		4
        /*004c*/ 	.byte	0x04, 0x1c
        /*004e*/ 	.short	(.L_15 - .L_14)


	//   ....[0]....
.L_14:
        /*0050*/ 	.word	0x000000c0


	//   ....[1]....
        /*0054*/ 	.word	0x00001f60


	//----- nvinfo : EIATTR_CBANK_PARAM_SIZE
	.align		4
.L_15:
        /*0058*/ 	.byte	0x03, 0x19
        /*005a*/ 	.short	0x0018


	//----- nvinfo : EIATTR_PARAM_CBANK
	.align		4
        /*005c*/ 	.byte	0x04, 0x0a
        /*005e*/ 	.short	(.L_17 - .L_16)
	.align		4
.L_16:
        /*0060*/ 	.word	index@(.nv.constant0._Z11mult2MatrixPfS_S_)
        /*0064*/ 	.short	0x0380
        /*0066*/ 	.short	0x0018


	//----- nvinfo : EIATTR_SW_WAR
	.align		4
.L_17:
        /*0068*/ 	.byte	0x04, 0x36
        /*006a*/ 	.short	(.L_19 - .L_18)
.L_18:
        /*006c*/ 	.word	0x00000008
.L_19:


//--------------------- .nv.callgraph             --------------------------
	.section	.nv.callgraph,"",@"SHT_CUDA_CALLGRAPH"
	.align	4
	.sectionentsize	8
	.align		4
        /*0000*/ 	.word	0x00000000
	.align		4
        /*0004*/ 	.word	0xffffffff
	.align		4
        /*0008*/ 	.word	0x00000000
	.align		4
        /*000c*/ 	.word	0xfffffffe
	.align		4
        /*0010*/ 	.word	0x00000000
	.align		4
        /*0014*/ 	.word	0xfffffffd
	.align		4
        /*0018*/ 	.word	0x00000000
	.align		4
        /*001c*/ 	.word	0xfffffffc


//--------------------- .text._Z11mult2MatrixPfS_S_ --------------------------
	.section	.text._Z11mult2MatrixPfS_S_,"ax",@progbits
	.align	128
        .global         _Z11mult2MatrixPfS_S_
        .type           _Z11mult2MatrixPfS_S_,@function
        .size           _Z11mult2MatrixPfS_S_,(.L_x_1 - _Z11mult2MatrixPfS_S_)
        .other          _Z11mult2MatrixPfS_S_,@"STO_CUDA_ENTRY STV_DEFAULT"
_Z11mult2MatrixPfS_S_:
.text._Z11mult2MatrixPfS_S_:
[----:B------:R-:W-:Y:S01]  /*0000*/  LDC R1, c[0x0][0x37c] ;  /* 0x0000df00ff017b82 */ /* 0x000fe20000000800 */
[----:B------:R-:W0:Y:S07]  /*0010*/  S2R R7, SR_TID.X ;  /* 0x0000000000077919 */ /* 0x000e2e0000002100 */
[----:B------:R-:W1:Y:S01]  /*0020*/  S2UR UR4, SR_CTAID.X ;  /* 0x00000000000479c3 */ /* 0x000e620000002500 */
[----:B------:R-:W1:Y:S01]  /*0030*/  LDCU UR5, c[0x0][0x360] ;  /* 0x00006c00ff0577ac */ /* 0x000e620008000800 */
[----:B------:R-:W2:Y:S06]  /*0040*/  S2R R9, SR_TID.Y ;  /* 0x0000000000097919 */ /* 0x000eac0000002200 */
[----:B------:R-:W2:Y:S08]  /*0050*/  S2UR UR6, SR_CTAID.Y ;  /* 0x00000000000679c3 */ /* 0x000eb00000002600 */
[----:B------:R-:W2:Y:S01]  /*0060*/  LDC R0, c[0x0][0x364] ;  /* 0x0000d900ff007b82 */ /* 0x000ea20000000800 */
[----:B-1----:R-:W-:-:S06]  /*0070*/  UIMAD UR4, UR4, UR5, URZ ;  /* 0x00000005040472a4 */ /* 0x002fcc000f8e02ff */
[----:B0-----:R-:W-:-:S04]  /*0080*/  IADD3 R18, PT, PT, R7, UR4, RZ ;  /* 0x0000000407127c10 */ /* 0x001fc8000fffe0ff */
[----:B------:R-:W-:Y:S01]  /*0090*/  ISETP.GT.AND P0, PT, R18, 0x63, PT ;  /* 0x000000631200780c */ /* 0x000fe20003f04270 */
[----:B--2---:R-:W-:-:S05]  /*00a0*/  IMAD R17, R0, UR6, R9 ;  /* 0x0000000600117c24 */ /* 0x004fca000f8e0209 */
[----:B------:R-:W-:-:S13]  /*00b0*/  ISETP.GT.U32.OR P0, PT, R17, 0x63, P0 ;  /* 0x000000631100780c */ /* 0x000fda0000704470 */
[----:B------:R-:W-:Y:S05]  /*00c0*/  @P0 EXIT ;  /* 0x000000000000094d */ /* 0x000fea0003800000 */
[----:B------:R-:W0:Y:S01]  /*00d0*/  LDC.64 R20, c[0x0][0x380] ;  /* 0x0000e000ff147b82 */ /* 0x000e220000000a00 */
[----:B------:R-:W1:Y:S01]  /*00e0*/  LDCU.64 UR8, c[0x0][0x358] ;  /* 0x00006b00ff0877ac */ /* 0x000e620008000a00 */
[----:B------:R-:W-:Y:S02]  /*00f0*/  IMAD R17, R17, 0x64, R7 ;  /* 0x0000006411117824 */ /* 0x000fe400078e0207 */
[----:B------:R-:W-:-:S04]  /*0100*/  IMAD R18, R9, 0x64, R18 ;  /* 0x0000006409127824 */ /* 0x000fc800078e0212 */
[----:B------:R-:W2:Y:S01]  /*0110*/  LDC.64 R22, c[0x0][0x388] ;  /* 0x0000e200ff167b82 */ /* 0x000ea20000000a00 */
[----:B0-----:R-:W-:-:S05]  /*0120*/  IMAD.WIDE.U32 R2, R17, 0x4, R20 ;  /* 0x0000000411027825 */ /* 0x001fca00078e0014 */
[----:B-1----:R0:W3:Y:S01]  /*0130*/  LDG.E R6, desc[UR8][R2.64] ;  /* 0x0000000802067981 */ /* 0x0020e2000c1e1900 */
[----:B--2---:R-:W-:-:S06]  /*0140*/  IMAD.WIDE R4, R18, 0x4, R22 ;  /* 0x0000000412047825 */ /* 0x004fcc00078e0216 */
[----:B------:R-:W2:Y:S01]  /*0150*/  LDG.E R4, desc[UR8][R4.64] ;  /* 0x0000000804047981 */ /* 0x000ea2000c1e1900 */
[----:B------:R-:W1:Y:S01]  /*0160*/  S2UR UR7, SR_CgaCtaId ;  /* 0x00000000000779c3 */ /* 0x000e620000008800 */
[----:B------:R-:W-:Y:S02]  /*0170*/  UMOV UR5, 0x400 ;  /* 0x0000040000057882 */ /* 0x000fe40000000000 */
[----:B------:R-:W-:Y:S02]  /*0180*/  UIADD3 UR6, UPT, UPT, UR5, 0x1000, URZ ;  /* 0x0000100005067890 */ /* 0x000fe4000fffe0ff */
[----:B-1----:R-:W-:Y:S02]  /*0190*/  ULEA UR5, UR7, UR5, 0x18 ;  /* 0x0000000507057291 */ /* 0x002fe4000f8ec0ff */
[----:B------:R-:W-:-:S04]  /*01a0*/  ULEA UR6, UR7, UR6, 0x18 ;  /* 0x0000000607067291 */ /* 0x000fc8000f8ec0ff */
[----:B------:R-:W-:Y:S02]  /*01b0*/  LEA R16, R9, UR5, 0x7 ;  /* 0x0000000509107c11 */ /* 0x000fe4000f8e38ff */
[C---:B------:R-:W-:Y:S02]  /*01c0*/  LEA R0, R7.reuse, UR6, 0x2 ;  /* 0x0000000607007c11 */ /* 0x040fe4000f8e10ff */
[----:B0-----:R-:W-:Y:S02]  /*01d0*/  LEA R2, R7, R16, 0x2 ;  /* 0x0000001007027211 */ /* 0x001fe400078e10ff */
[----:B------:R-:W-:Y:S01]  /*01e0*/  LEA R3, R9, R0, 0x7 ;  /* 0x0000000009037211 */ /* 0x000fe200078e38ff */
[----:B---3--:R-:W0:Y:S08]  /*01f0*/  F2I.TRUNC.NTZ R13, R6 ;  /* 0x00000006000d7305 */ /* 0x008e30000020f100 */
[----:B--2---:R-:W1:Y:S01]  /*0200*/  F2I.TRUNC.NTZ R24, R4 ;  /* 0x0000000400187305 */ /* 0x004e62000020f100 */
[----:B0-----:R-:W-:Y:S04]  /*0210*/  STS [R2], R13 ;  /* 0x0000000d02007388 */ /* 0x001fe80000000800 */
[----:B-1----:R-:W-:Y:S01]  /*0220*/  STS [R3], R24 ;  /* 0x0000001803007388 */ /* 0x002fe20000000800 */
[----:B------:R-:W-:Y:S06]  /*0230*/  BAR.SYNC.DEFER_BLOCKING 0x0 ;  /* 0x0000000000007b1d */ /* 0x000fec0000010000 */
[----:B------:R-:W-:Y:S04]  /*0240*/  LDS R19, [R0] ;  /* 0x0000000000137984 */ /* 0x000fe80000000800 */
[----:B------:R-:W0:Y:S04]  /*0250*/  LDS.128 R8, [R16] ;  /* 0x0000000010087984 */ /* 0x000e280000000c00 */
[----:B------:R-:W1:Y:S04]  /*0260*/  LDS R26, [R0+0x80] ;  /* 0x00008000001a7984 */ /* 0x000e680000000800 */
[----:B------:R-:W2:Y:S04]  /*0270*/  LDS R25, [R0+0x100] ;  /* 0x0001000000197984 */ /* 0x000ea80000000800 */
[----:B------:R-:W3:Y:S04]  /*0280*/  LDS R12, [R0+0x180] ;  /* 0x00018000000c7984 */ /* 0x000ee80000000800 */
[----:B------:R-:W-:Y:S04]  /*0290*/  LDS R15, [R0+0x200] ;  /* 0x00020000000f7984 */ /* 0x000fe80000000800 */
[----:B------:R-:W4:Y:S04]  /*02a0*/  LDS.128 R4, [R16+0x10] ;  /* 0x0000100010047984 */ /* 0x000f280000000c00 */
[----:B------:R-:W5:Y:S04]  /*02b0*/  LDS R14, [R0+0x280] ;  /* 0x00028000000e7984 */ /* 0x000f680000000800 */
[----:B------:R-:W-:Y:S04]  /*02c0*/  LDS R13, [R0+0x400] ;  /* 0x00040000000d7984 */ /* 0x000fe80000000800 */
[----:B------:R-:W-:Y:S04]  /*02d0*/  LDS R27, [R0+0xa00] ;  /* 0x000a0000001b7984 */ /* 0x000fe80000000800 */
[----:B------:R-:W-:Y:S01]  /*02e0*/  LDS R28, [R0+0xd80] ;  /* 0x000d8000001c7984 */ /* 0x000fe20000000800 */
[----:B0-----:R-:W-:-:S03]  /*02f0*/  IMAD R8, R8, R19, RZ ;  /* 0x0000001308087224 */ /* 0x001fc600078e02ff */
[----:B------:R-:W0:Y:S01]  /*0300*/  LDS R19, [R0+0x300] ;  /* 0x0003000000137984 */ /* 0x000e220000000800 */
[----:B-1----:R-:W-:Y:S01]  /*0310*/  IMAD R9, R26, R9, RZ ;  /* 0x000000091a097224 */ /* 0x002fe200078e02ff */
[----:B------:R-:W-:Y:S02]  /*0320*/  I2FP.F32.S32 R8, R8 ;  /* 0x0000000800087245 */ /* 0x000fe40000201400 */
[----:B------:R-:W1:Y:S01]  /*0330*/  LDS R26, [R0+0x380] ;  /* 0x00038000001a7984 */ /* 0x000e620000000800 */
[----:B--2---:R-:W-:Y:S01]  /*0340*/  IMAD R10, R25, R10, RZ ;  /* 0x0000000a190a7224 */ /* 0x004fe200078e02ff */
[----:B------:R-:W-:Y:S01]  /*0350*/  I2FP.F32.S32 R9, R9 ;  /* 0x0000000900097245 */ /* 0x000fe20000201400 */
[----:B------:R-:W-:Y:S01]  /*0360*/  FADD R8, RZ, R8 ;  /* 0x00000008ff087221 */ /* 0x000fe20000000000 */
[----:B---3--:R-:W-:-:S03]  /*0370*/  IMAD R11, R12, R11, RZ ;  /* 0x0000000b0c0b7224 */ /* 0x008fc600078e02ff */
[----:B------:R-:W-:Y:S01]  /*0380*/  FADD R8, R8, R9 ;  /* 0x0000000908087221 */ /* 0x000fe20000000000 */
[----:B------:R-:W-:Y:S01]  /*0390*/  I2FP.F32.S32 R9, R10 ;  /* 0x0000000a00097245 */ /* 0x000fe20000201400 */
[----:B------:R-:W-:Y:S01]  /*03a0*/  LDS R12, [R0+0x480] ;  /* 0x00048000000c7984 */ /* 0x000fe20000000800 */
[----:B------:R-:W-:-:S03]  /*03b0*/  I2FP.F32.S32 R25, R11 ;  /* 0x0000000b00197245 */ /* 0x000fc60000201400 */
[----:B------:R-:W-:Y:S01]  /*03c0*/  FADD R24, R8, R9 ;  /* 0x0000000908187221 */ /* 0x000fe20000000000 */
[----:B----4-:R-:W-:Y:S01]  /*03d0*/  IMAD R4, R4, R15, RZ ;  /* 0x0000000f04047224 */ /* 0x010fe200078e02ff */
[----:B------:R-:W2:Y:S01]  /*03e0*/  LDS.128 R8, [R16+0x20] ;  /* 0x0000200010087984 */ /* 0x000ea20000000c00 */
[----:B-----5:R-:W-:Y:S02]  /*03f0*/  IMAD R14, R14, R5, RZ ;  /* 0x000000050e0e7224 */ /* 0x020fe400078e02ff */
[----:B------:R-:W-:Y:S01]  /*0400*/  FADD R24, R24, R25 ;  /* 0x0000001918187221 */ /* 0x000fe20000000000 */
[----:B------:R-:W3:Y:S01]  /*0410*/  LDS R15, [R0+0x500] ;  /* 0x00050000000f7984 */ /* 0x000ee20000000800 */
[----:B------:R-:W-:Y:S02]  /*0420*/  I2FP.F32.S32 R5, R4 ;  /* 0x0000000400057245 */ /* 0x000fe40000201400 */
[----:B------:R-:W-:-:S03]  /*0430*/  I2FP.F32.S32 R14, R14 ;  /* 0x0000000e000e7245 */ /* 0x000fc60000201400 */
[----:B------:R-:W-:Y:S02]  /*0440*/  FADD R5, R24, R5 ;  /* 0x0000000518057221 */ /* 0x000fe40000000000 */
[----:B------:R-:W4:Y:S02]  /*0450*/  LDS R24, [R0+0x580] ;  /* 0x0005800000187984 */ /* 0x000f240000000800 */
[----:B------:R-:W-:Y:S01]  /*0460*/  FADD R14, R5, R14 ;  /* 0x0000000e050e7221 */ /* 0x000fe20000000000 */
[----:B0-----:R-:W-:Y:S02]  /*0470*/  IMAD R25, R19, R6, RZ ;  /* 0x0000000613197224 */ /* 0x001fe400078e02ff */
[----:B------:R-:W-:Y:S01]  /*0480*/  LDS R19, [R0+0x600] ;  /* 0x0006000000137984 */ /* 0x000fe20000000800 */
[----:B-1----:R-:W-:Y:S02]  /*0490*/  IMAD R26, R26, R7, RZ ;  /* 0x000000071a1a7224 */ /* 0x002fe400078e02ff */
[----:B------:R-:W-:Y:S01]  /*04a0*/  I2FP.F32.S32 R25, R25 ;  /* 0x0000001900197245 */ /* 0x000fe20000201400 */
[----:B------:R-:W0:Y:S02]  /*04b0*/  LDS.128 R4, [R16+0x30] ;  /* 0x0000300010047984 */ /* 0x000e240000000c00 */
[----:B------:R-:W-:-:S02]  /*04c0*/  I2FP.F32.S32 R26, R26 ;  /* 0x0000001a001a7245 */ /* 0x000fc40000201400 */
[----:B------:R-:W-:Y:S02]  /*04d0*/  FADD R25, R14, R25 ;  /* 0x000000190e197221 */ /* 0x000fe40000000000 */
[----:B------:R-:W1:Y:S01]  /*04e0*/  LDS R14, [R0+0x680] ;  /* 0x00068000000e7984 */ /* 0x000e620000000800 */
[----:B--2---:R-:W-:Y:S02]  /*04f0*/  IMAD R13, R8, R13, RZ ;  /* 0x0000000d080d7224 */ /* 0x004fe400078e02ff */
[----:B------:R-:W-:Y:S01]  /*0500*/  FADD R8, R25, R26 ;  /* 0x0000001a19087221 */ /* 0x000fe20000000000 */
[----:B------:R-:W-:Y:S02]  /*0510*/  IMAD R25, R12, R9, RZ ;  /* 0x000000090c197224 */ /* 0x000fe400078e02ff */
[----:B---3--:R-:W-:Y:S01]  /*0520*/  IMAD R10, R15, R10, RZ ;  /* 0x0000000a0f0a7224 */ /* 0x008fe200078e02ff */
[----:B------:R-:W-:Y:S01]  /*0530*/  I2FP.F32.S32 R9, R13 ;  /* 0x0000000d00097245 */ /* 0x000fe20000201400 */
[----:B------:R-:W2:Y:S01]  /*0540*/  LDS R12, [R0+0x780] ;  /* 0x00078000000c7984 */ /* 0x000ea20000000800 */
[----:B------:R-:W-:-:S02]  /*0550*/  I2FP.F32.S32 R25, R25 ;  /* 0x0000001900197245 */ /* 0x000fc40000201400 */
[----:B------:R-:W-:Y:S01]  /*0560*/  I2FP.F32.S32 R15, R10 ;  /* 0x0000000a000f7245 */ /* 0x000fe20000201400 */
[----:B------:R-:W3:Y:S01]  /*0570*/  LDS R13, [R0+0x700] ;  /* 0x00070000000d7984 */ /* 0x000ee20000000800 */
[----:B------:R-:W-:Y:S01]  /*0580*/  FADD R8, R8, R9 ;  /* 0x0000000908087221 */ /* 0x000fe20000000000 */
[----:B----4-:R-:W-:-:S03]  /*0590*/  IMAD R24, R24, R11, RZ ;  /* 0x0000000b18187224 */ /* 0x010fc600078e02ff */
[----:B------:R-:W-:Y:S02]  /*05a0*/  FADD R8, R8, R25 ;  /* 0x0000001908087221 */ /* 0x000fe40000000000 */
[----:B------:R-:W-:Y:S01]  /*05b0*/  LDS R25, [R0+0x800] ;  /* 0x0008000000197984 */ /* 0x000fe20000000800 */
[----:B------:R-:W-:Y:S01]  /*05c0*/  I2FP.F32.S32 R24, R24 ;  /* 0x0000001800187245 */ /* 0x000fe20000201400 */
[----:B------:R-:W-:Y:S02]  /*05d0*/  FADD R15, R8, R15 ;  /* 0x0000000f080f7221 */ /* 0x000fe40000000000 */
[----:B------:R-:W4:Y:S02]  /*05e0*/  LDS.128 R8, [R16+0x40] ;  /* 0x0000400010087984 */ /* 0x000f240000000c00 */
[----:B------:R-:W-:Y:S02]  /*05f0*/  FADD R15, R15, R24 ;  /* 0x000000180f0f7221 */ /* 0x000fe40000000000 */
[----:B------:R-:W5:Y:S01]  /*0600*/  LDS R24, [R0+0x980] ;  /* 0x0009800000187984 */ /* 0x000f620000000800 */
[----:B0-----:R-:W-:-:S03]  /*0610*/  IMAD R26, R4, R19, RZ ;  /* 0x00000013041a7224 */ /* 0x001fc600078e02ff */
[----:B------:R-:W0:Y:S02]  /*0620*/  LDS R4, [R0+0x880] ;  /* 0x0008800000047984 */ /* 0x000e240000000800 */
[----:B------:R-:W-:Y:S01]  /*0630*/  I2FP.F32.S32 R26, R26 ;  /* 0x0000001a001a7245 */ /* 0x000fe20000201400 */
[----:B-1----:R-:W-:Y:S01]  /*0640*/  IMAD R5, R14, R5, RZ ;  /* 0x000000050e057224 */ /* 0x002fe200078e02ff */
[----:B------:R-:W1:Y:S04]  /*0650*/  LDS R19, [R0+0x900] ;  /* 0x0009000000137984 */ /* 0x000e680000000800 */
[----:B------:R-:W-:Y:S01]  /*0660*/  I2FP.F32.S32 R14, R5 ;  /* 0x00000005000e7245 */ /* 0x000fe20000201400 */
[----:B------:R-:W-:-:S04]  /*0670*/  FADD R5, R15, R26 ;  /* 0x0000001a0f057221 */ /* 0x000fc80000000000 */
[----:B------:R-:W-:Y:S01]  /*0680*/  FADD R5, R5, R14 ;  /* 0x0000000e05057221 */ /* 0x000fe20000000000 */
[----:B--2---:R-:W-:Y:S02]  /*0690*/  IMAD R7, R12, R7, RZ ;  /* 0x000000070c077224 */ /* 0x004fe400078e02ff */
[----:B---3--:R-:W-:Y:S02]  /*06a0*/  IMAD R6, R13, R6, RZ ;  /* 0x000000060d067224 */ /* 0x008fe400078e02ff */
[----:B------:R-:W2:Y:S03]  /*06b0*/  LDS.128 R12, [R16+0x50] ;  /* 0x00005000100c7984 */ /* 0x000ea60000000c00 */
[----:B------:R-:W-:-:S05]  /*06c0*/  I2FP.F32.S32 R6, R6 ;  /* 0x0000000600067245 */ /* 0x000fca0000201400 */
[----:B------:R-:W-:Y:S01]  /*06d0*/  FADD R5, R5, R6 ;  /* 0x0000000605057221 */ /* 0x000fe20000000000 */
[----:B----4-:R-:W-:Y:S01]  /*06e0*/  IMAD R8, R8, R25, RZ ;  /* 0x0000001908087224 */ /* 0x010fe200078e02ff */
[----:B------:R-:W-:Y:S01]  /*06f0*/  I2FP.F32.S32 R6, R7 ;  /* 0x0000000700067245 */ /* 0x000fe20000201400 */
[----:B-----5:R-:W-:-:S04]  /*0700*/  IMAD R26, R24, R11, RZ ;  /* 0x0000000b181a7224 */ /* 0x020fc800078e02ff */
[----:B------:R-:W-:Y:S01]  /*0710*/  FADD R5, R5, R6 ;  /* 0x0000000605057221 */ /* 0x000fe20000000000 */
[----:B------:R-:W-:Y:S01]  /*0720*/  LDS R24, [R0+0xc80] ;  /* 0x000c800000187984 */ /* 0x000fe20000000800 */
[----:B0-----:R-:W-:Y:S01]  /*0730*/  IMAD R9, R4, R9, RZ ;  /* 0x0000000904097224 */ /* 0x001fe200078e02ff */
[----:B------:R-:W-:Y:S02]  /*0740*/  I2FP.F32.S32 R4, R8 ;  /* 0x0000000800047245 */ /* 0x000fe40000201400 */
[----:B------:R-:W0:Y:S01]  /*0750*/  LDS R8, [R0+0xa80] ;  /* 0x000a800000087984 */ /* 0x000e220000000800 */
[----:B-1----:R-:W-:Y:S01]  /*0760*/  IMAD R10, R19, R10, RZ ;  /* 0x0000000a130a7224 */ /* 0x002fe200078e02ff */
[----:B------:R-:W-:Y:S01]  /*0770*/  I2FP.F32.S32 R7, R9 ;  /* 0x0000000900077245 */ /* 0x000fe20000201400 */
[----:B------:R-:W-:Y:S01]  /*0780*/  FADD R4, R5, R4 ;  /* 0x0000000405047221 */ /* 0x000fe20000000000 */
[----:B------:R-:W1:Y:S01]  /*0790*/  LDS R9, [R0+0xb00] ;  /* 0x000b000000097984 */ /* 0x000e620000000800 */
[----:B------:R-:W-:-:S02]  /*07a0*/  I2FP.F32.S32 R26, R26 ;  /* 0x0000001a001a7245 */ /* 0x000fc40000201400 */
[----:B------:R-:W-:Y:S01]  /*07b0*/  I2FP.F32.S32 R25, R10 ;  /* 0x0000000a00197245 */ /* 0x000fe20000201400 */
[----:B------:R-:W-:Y:S01]  /*07c0*/  FADD R4, R4, R7 ;  /* 0x0000000704047221 */ /* 0x000fe20000000000 */
[----:B------:R-:W3:Y:S03]  /*07d0*/  LDS R10, [R0+0xb80] ;  /* 0x000b8000000a7984 */ /* 0x000ee60000000800 */
[----:B------:R-:W-:Y:S01]  /*07e0*/  FADD R25, R4, R25 ;  /* 0x0000001904197221 */ /* 0x000fe20000000000 */
[----:B------:R-:W-:Y:S03]  /*07f0*/  LDS R19, [R0+0xc00] ;  /* 0x000c000000137984 */ /* 0x000fe60000000800 */
[----:B------:R-:W-:Y:S01]  /*0800*/  FADD R25, R25, R26 ;  /* 0x0000001a19197221 */ /* 0x000fe20000000000 */
[----:B------:R-:W4:Y:S01]  /*0810*/  LDS.128 R4, [R16+0x60] ;  /* 0x0000600010047984 */ /* 0x000f220000000c00 */
[----:B--2---:R-:W-:-:S03]  /*0820*/  IMAD R12, R12, R27, RZ ;  /* 0x0000001b0c0c7224 */ /* 0x004fc600078e02ff */
[----:B------:R-:W2:Y:S02]  /*0830*/  LDS R11, [R0+0xd00] ;  /* 0x000d0000000b7984 */ /* 0x000ea40000000800 */
[----:B------:R-:W-:Y:S02]  /*0840*/  I2FP.F32.S32 R12, R12 ;  /* 0x0000000c000c7245 */ /* 0x000fe40000201400 */
[----:B------:R-:W-:Y:S03]  /*0850*/  LDS R26, [R0+0xe80] ;  /* 0x000e8000001a7984 */ /* 0x000fe60000000800 */
[----:B------:R-:W-:Y:S01]  /*0860*/  FADD R12, R25, R12 ;  /* 0x0000000c190c7221 */ /* 0x000fe20000000000 */
[----:B------:R-:W-:Y:S01]  /*0870*/  IADD3 R25, PT, PT, R18, 0xc80, RZ ;  /* 0x00000c8012197810 */ /* 0x000fe20007ffe0ff */
[----:B0-----:R-:W-:Y:S02]  /*0880*/  IMAD R8, R8, R13, RZ ;  /* 0x0000000d08087224 */ /* 0x001fe400078e02ff */
[----:B-1----:R-:W-:-:S03]  /*0890*/  IMAD R14, R9, R14, RZ ;  /* 0x0000000e090e7224 */ /* 0x002fc600078e02ff */
[----:B------:R-:W-:Y:S01]  /*08a0*/  I2FP.F32.S32 R9, R8 ;  /* 0x0000000800097245 */ /* 0x000fe20000201400 */
[----:B---3--:R-:W-:Y:S01]  /*08b0*/  IMAD R10, R10, R15, RZ ;  /* 0x0000000f0a0a7224 */ /* 0x008fe200078e02ff */
[----:B------:R-:W-:-:S03]  /*08c0*/  I2FP.F32.S32 R14, R14 ;  /* 0x0000000e000e7245 */ /* 0x000fc60000201400 */
[----:B------:R-:W-:Y:S01]  /*08d0*/  FADD R9, R12, R9 ;  /* 0x000000090c097221 */ /* 0x000fe20000000000 */
[----:B------:R-:W-:Y:S02]  /*08e0*/  IADD3 R15, PT, PT, R17, 0x20, RZ ;  /* 0x00000020110f7810 */ /* 0x000fe40007ffe0ff */
[----:B------:R-:W-:Y:S01]  /*08f0*/  I2FP.F32.S32 R10, R10 ;  /* 0x0000000a000a7245 */ /* 0x000fe20000201400 */
[----:B------:R-:W-:Y:S01]  /*0900*/  FADD R9, R9, R14 ;  /* 0x0000000e09097221 */ /* 0x000fe20000000000 */
[----:B----4-:R-:W-:Y:S01]  /*0910*/  IMAD R4, R4, R19, RZ ;  /* 0x0000001304047224 */ /* 0x010fe200078e02ff */
[----:B------:R-:W-:Y:S02]  /*0920*/  LDS R14, [R0+0xf80] ;  /* 0x000f8000000e7984 */ /* 0x000fe40000000800 */
[----:B------:R-:W-:Y:S01]  /*0930*/  FADD R9, R9, R10 ;  /* 0x0000000a09097221 */ /* 0x000fe20000000000 */
[----:B------:R-:W-:Y:S01]  /*0940*/  IMAD R13, R24, R5, RZ ;  /* 0x00000005180d7224 */ /* 0x000fe200078e02ff */
[----:B------:R-:W-:Y:S01]  /*0950*/  I2FP.F32.S32 R4, R4 ;  /* 0x0000000400047245 */ /* 0x000fe20000201400 */
[----:B--2---:R-:W-:Y:S01]  /*0960*/  IMAD R6, R11, R6, RZ ;  /* 0x000000060b067224 */ /* 0x004fe200078e02ff */
[----:B------:R-:W-:Y:S03]  /*0970*/  LDS R19, [R0+0xe00] ;  /* 0x000e000000137984 */ /* 0x000fe60000000800 */
[----:B------:R-:W-:Y:S01]  /*0980*/  FADD R12, R9, R4 ;  /* 0x00000004090c7221 */ /* 0x000fe20000000000 */
[----:B------:R-:W-:Y:S01]  /*0990*/  IMAD.WIDE.U32 R4, R15, 0x4, R20 ;  /* 0x000000040f047825 */ /* 0x000fe200078e0014 */
[----:B------:R-:W0:Y:S04]  /*09a0*/  LDS.128 R8, [R16+0x70] ;  /* 0x0000700010087984 */ /* 0x000e280000000c00 */
[----:B------:R-:W1:Y:S01]  /*09b0*/  LDS R15, [R0+0xf00] ;  /* 0x000f0000000f7984 */ /* 0x000e620000000800 */
[----:B------:R-:W-:Y:S01]  /*09c0*/  BAR.SYNC.DEFER_BLOCKING 0x0 ;  /* 0x0000000000007b1d */ /* 0x000fe20000010000 */
[----:B------:R-:W-:-:S05]  /*09d0*/  IMAD.WIDE R24, R25, 0x4, R22 ;  /* 0x0000000419187825 */ /* 0x000fca00078e0216 */
[----:B------:R-:W2:Y:S04]  /*09e0*/  LDG.E R4, desc[UR8][R4.64] ;  /* 0x0000000804047981 */ /* 0x000ea8000c1e1900 */
[----:B------:R3:W4:Y:S01]  /*09f0*/  LDG.E R25, desc[UR8][R24.64] ;  /* 0x0000000818197981 */ /* 0x000722000c1e1900 */
[----:B------:R-:W-:Y:S01]  /*0a00*/  I2FP.F32.S32 R13, R13 ;  /* 0x0000000d000d7245 */ /* 0x000fe20000201400 */
[----:B------:R-:W-:Y:S01]  /*0a10*/  IMAD R28, R28, R7, RZ ;  /* 0x000000071c1c7224 */ /* 0x000fe200078e02ff */
[----:B------:R-:W-:Y:S01]  /*0a20*/  I2FP.F32.S32 R7, R6 ;  /* 0x0000000600077245 */ /* 0x000fe20000201400 */
[----:B0-----:R-:W-:Y:S02]  /*0a30*/  IMAD R8, R8, R19, RZ ;  /* 0x0000001308087224 */ /* 0x001fe400078e02ff */
[----:B------:R-:W-:Y:S01]  /*0a40*/  FADD R12, R12, R13 ;  /* 0x0000000d0c0c7221 */ /* 0x000fe20000000000 */
[----:B------:R-:W-:-:S02]  /*0a50*/  IMAD R9, R26, R9, RZ ;  /* 0x000000091a097224 */ /* 0x000fc400078e02ff */
[----:B------:R-:W-:Y:S01]  /*0a60*/  I2FP.F32.S32 R8, R8 ;  /* 0x0000000800087245 */ /* 0x000fe20000201400 */
[----:B---3--:R-:W-:Y:S01]  /*0a70*/  FADD R24, R12, R7 ;  /* 0x000000070c187221 */ /* 0x008fe20000000000 */
[----:B-1----:R-:W-:Y:S01]  /*0a80*/  IMAD R10, R15, R10, RZ ;  /* 0x0000000a0f0a7224 */ /* 0x002fe200078e02ff */
[----:B------:R-:W-:Y:S01]  /*0a90*/  I2FP.F32.S32 R9, R9 ;  /* 0x0000000900097245 */ /* 0x000fe20000201400 */
[----:B------:R-:W-:-:S03]  /*0aa0*/  IMAD R26, R14, R11, RZ ;  /* 0x0000000b0e1a7224 */ /* 0x000fc600078e02ff */
[----:B------:R-:W-:Y:S02]  /*0ab0*/  I2FP.F32.S32 R14, R10 ;  /* 0x0000000a000e7245 */ /* 0x000fe40000201400 */
[----:B------:R-:W-:Y:S01]  /*0ac0*/  I2FP.F32.S32 R26, R26 ;  /* 0x0000001a001a7245 */ /* 0x000fe20000201400 */
[----:B--2---:R-:W0:Y:S08]  /*0ad0*/  F2I.TRUNC.NTZ R27, R4 ;  /* 0x00000004001b7305 */ /* 0x004e30000020f100 */
[----:B----4-:R1:W2:Y:S01]  /*0ae0*/  F2I.TRUNC.NTZ R29, R25 ;  /* 0x00000019001d7305 */ /* 0x0102a2000020f100 */
[----:B0-----:R-:W-:Y:S01]  /*0af0*/  STS [R2], R27 ;  /* 0x0000001b02007388 */ /* 0x001fe20000000800 */
[----:B-1----:R-:W-:-:S05]  /*0b00*/  I2FP.F32.S32 R25, R28 ;  /* 0x0000001c00197245 */ /* 0x002fca0000201400 */
[----:B------:R-:W-:Y:S01]  /*0b10*/  FADD R25, R24, R25 ;  /* 0x0000001918197221 */ /* 0x000fe20000000000 */
[----:B--2---:R-:W-:Y:S03]  /*0b20*/  STS [R3], R29 ;  /* 0x0000001d03007388 */ /* 0x004fe60000000800 */
[----:B------:R-:W-:Y:S01]  /*0b30*/  FADD R8, R25, R8 ;  /* 0x0000000819087221 */ /* 0x000fe20000000000 */
[----:B------:R-:W-:Y:S03]  /*0b40*/  BAR.SYNC.DEFER_BLOCKING 0x0 ;  /* 0x0000000000007b1d */ /* 0x000fe60000010000 */
[----:B------:R-:W-:-:S04]  /*0b50*/  FADD R25, R8, R9 ;  /* 0x0000000908197221 */ /* 0x000fc80000000000 */
[----:B------:R-:W-:Y:S01]  /*0b60*/  FADD R25, R25, R14 ;  /* 0x0000000e19197221 */ /* 0x000fe20000000000 */
        /* <DEDUP_REMOVED lines=8> */
[----:B------:R-:W-:Y:S01]  /*0bf0*/  LDS R28, [R0+0xd80] ;  /* 0x000d8000001c7984 */ /* 0x000fe20000000800 */
[----:B0-----:R-:W-:-:S02]  /*0c00*/  IMAD R13, R4, R13, RZ ;  /* 0x0000000d040d7224 */ /* 0x001fc400078e02ff */
[----:B------:R-:W-:Y:S02]  /*0c10*/  FADD R4, R25, R26 ;  /* 0x0000001a19047221 */ /* 0x000fe40000000000 */
[----:B------:R-:W0:Y:S01]  /*0c20*/  LDS R25, [R0+0x300] ;  /* 0x0003000000197984 */ /* 0x000e220000000800 */
[----:B-1----:R-:W-:Y:S01]  /*0c30*/  IMAD R5, R12, R5, RZ ;  /* 0x000000050c057224 */ /* 0x002fe200078e02ff */
[----:B------:R-:W-:Y:S02]  /*0c40*/  I2FP.F32.S32 R13, R13 ;  /* 0x0000000d000d7245 */ /* 0x000fe40000201400 */
[----:B------:R-:W1:Y:S01]  /*0c50*/  LDS R26, [R0+0x380] ;  /* 0x00038000001a7984 */ /* 0x000e620000000800 */
[----:B--2---:R-:W-:Y:S01]  /*0c60*/  IMAD R6, R19, R6, RZ ;  /* 0x0000000613067224 */ /* 0x004fe200078e02ff */
[----:B------:R-:W-:Y:S01]  /*0c70*/  I2FP.F32.S32 R5, R5 ;  /* 0x0000000500057245 */ /* 0x000fe20000201400 */
[----:B------:R-:W-:Y:S01]  /*0c80*/  FADD R4, R4, R13 ;  /* 0x0000000d04047221 */ /* 0x000fe20000000000 */
[----:B---3--:R-:W-:Y:S01]  /*0c90*/  IMAD R7, R24, R7, RZ ;  /* 0x0000000718077224 */ /* 0x008fe200078e02ff */
[----:B------:R-:W-:Y:S02]  /*0ca0*/  LDS R13, [R0+0x400] ;  /* 0x00040000000d7984 */ /* 0x000fe40000000800 */
[----:B------:R-:W-:Y:S01]  /*0cb0*/  FADD R4, R4, R5 ;  /* 0x0000000504047221 */ /* 0x000fe20000000000 */
[----:B------:R-:W-:-:S02]  /*0cc0*/  I2FP.F32.S32 R5, R6 ;  /* 0x0000000600057245 */ /* 0x000fc40000201400 */
[----:B------:R-:W-:Y:S01]  /*0cd0*/  I2FP.F32.S32 R12, R7 ;  /* 0x00000007000c7245 */ /* 0x000fe20000201400 */
[----:B------:R-:W-:Y:S02]  /*0ce0*/  LDS R24, [R0+0x580] ;  /* 0x0005800000187984 */ /* 0x000fe40000000800 */
[----:B------:R-:W-:Y:S01]  /*0cf0*/  FADD R19, R4, R5 ;  /* 0x0000000504137221 */ /* 0x000fe20000000000 */
[----:B----4-:R-:W-:Y:S01]  /*0d00*/  IMAD R8, R8, R15, RZ ;  /* 0x0000000f08087224 */ /* 0x010fe200078e02ff */
[----:B------:R-:W2:Y:S02]  /*0d10*/  LDS.128 R4, [R16+0x20] ;  /* 0x0000200010047984 */ /* 0x000ea40000000c00 */
[----:B------:R-:W-:Y:S01]  /*0d20*/  FADD R19, R19, R12 ;  /* 0x0000000c13137221 */ /* 0x000fe20000000000 */
[----:B-----5:R-:W-:Y:S01]  /*0d30*/  IMAD R9, R14, R9, RZ ;  /* 0x000000090e097224 */ /* 0x020fe200078e02ff */
[----:B------:R-:W3:Y:S01]  /*0d40*/  LDS R12, [R0+0x480] ;  /* 0x00048000000c7984 */ /* 0x000ee20000000800 */
[----:B------:R-:W-:-:S03]  /*0d50*/  I2FP.F32.S32 R8, R8 ;  /* 0x0000000800087245 */ /* 0x000fc60000201400 */
[----:B------:R-:W4:Y:S01]  /*0d60*/  LDS R15, [R0+0x500] ;  /* 0x00050000000f7984 */ /* 0x000f220000000800 */
[----:B------:R-:W-:Y:S01]  /*0d70*/  I2FP.F32.S32 R9, R9 ;  /* 0x0000000900097245 */ /* 0x000fe20000201400 */
[----:B------:R-:W-:Y:S02]  /*0d80*/  FADD R8, R19, R8 ;  /* 0x0000000813087221 */ /* 0x000fe40000000000 */
[----:B------:R-:W-:Y:S02]  /*0d90*/  LDS R19, [R0+0x600] ;  /* 0x0006000000137984 */ /* 0x000fe40000000800 */
[----:B------:R-:W-:Y:S01]  /*0da0*/  FADD R14, R8, R9 ;  /* 0x00000009080e7221 */ /* 0x000fe20000000000 */
[----:B0-----:R-:W-:Y:S02]  /*0db0*/  IMAD R25, R25, R10, RZ ;  /* 0x0000000a19197224 */ /* 0x001fe400078e02ff */
[----:B-1----:R-:W-:-:S03]  /*0dc0*/  IMAD R26, R26, R11, RZ ;  /* 0x0000000b1a1a7224 */ /* 0x002fc600078e02ff */
[----:B------:R-:W-:Y:S01]  /*0dd0*/  I2FP.F32.S32 R25, R25 ;  /* 0x0000001900197245 */ /* 0x000fe20000201400 */
[----:B------:R-:W0:Y:S01]  /*0de0*/  LDS.128 R8, [R16+0x30] ;  /* 0x0000300010087984 */ /* 0x000e220000000c00 */
[----:B------:R-:W-:-:S03]  /*0df0*/  I2FP.F32.S32 R26, R26 ;  /* 0x0000001a001a7245 */ /* 0x000fc60000201400 */
[----:B------:R-:W-:Y:S02]  /*0e00*/  FADD R25, R14, R25 ;  /* 0x000000190e197221 */ /* 0x000fe40000000000 */
[----:B------:R-:W1:Y:S01]  /*0e10*/  LDS R14, [R0+0x680] ;  /* 0x00068000000e7984 */ /* 0x000e620000000800 */
[----:B--2---:R-:W-:Y:S02]  /*0e20*/  IMAD R13, R4, R13, RZ ;  /* 0x0000000d040d7224 */ /* 0x004fe400078e02ff */
[----:B------:R-:W-:Y:S01]  /*0e30*/  FADD R4, R25, R26 ;  /* 0x0000001a19047221 */ /* 0x000fe20000000000 */
[----:B------:R-:W-:Y:S01]  /*0e40*/  IMAD R24, R24, R7, RZ ;  /* 0x0000000718187224 */ /* 0x000fe200078e02ff */
[----:B------:R-:W2:Y:S01]  /*0e50*/  LDS R25, [R0+0x700] ;  /* 0x0007000000197984 */ /* 0x000ea20000000800 */
[----:B---3--:R-:W-:Y:S01]  /*0e60*/  IMAD R5, R12, R5, RZ ;  /* 0x000000050c057224 */ /* 0x008fe200078e02ff */
[----:B------:R-:W-:Y:S02]  /*0e70*/  I2FP.F32.S32 R13, R13 ;  /* 0x0000000d000d7245 */ /* 0x000fe40000201400 */
[----:B------:R-:W3:Y:S01]  /*0e80*/  LDS R26, [R0+0x780] ;  /* 0x00078000001a7984 */ /* 0x000ee20000000800 */
[----:B----4-:R-:W-:Y:S01]  /*0e90*/  IMAD R6, R15, R6, RZ ;  /* 0x000000060f067224 */ /* 0x010fe200078e02ff */
[----:B------:R-:W-:Y:S01]  /*0ea0*/  I2FP.F32.S32 R5, R5 ;  /* 0x0000000500057245 */ /* 0x000fe20000201400 */
[----:B------:R-:W-:Y:S01]  /*0eb0*/  FADD R4, R4, R13 ;  /* 0x0000000d04047221 */ /* 0x000fe20000000000 */
[----:B------:R-:W-:Y:S01]  /*0ec0*/  LDS R12, [R0+0x880] ;  /* 0x00088000000c7984 */ /* 0x000fe20000000800 */
[----:B------:R-:W-:-:S02]  /*0ed0*/  I2FP.F32.S32 R24, R24 ;  /* 0x0000001800187245 */ /* 0x000fc40000201400 */
[----:B------:R-:W-:Y:S01]  /*0ee0*/  I2FP.F32.S32 R27, R6 ;  /* 0x00000006001b7245 */ /* 0x000fe20000201400 */
[----:B------:R-:W-:Y:S01]  /*0ef0*/  FADD R4, R4, R5 ;  /* 0x0000000504047221 */ /* 0x000fe20000000000 */
[----:B------:R-:W-:Y:S03]  /*0f00*/  LDS R13, [R0+0x800] ;  /* 0x00080000000d7984 */ /* 0x000fe60000000800 */
[----:B------:R-:W-:Y:S01]  /*0f10*/  FADD R27, R4, R27 ;  /* 0x0000001b041b7221 */ /* 0x000fe20000000000 */
[----:B------:R-:W-:Y:S03]  /*0f20*/  LDS R15, [R0+0x900] ;  /* 0x00090000000f7984 */ /* 0x000fe60000000800 */
[----:B------:R-:W-:Y:S01]  /*0f30*/  FADD R24, R27, R24 ;  /* 0x000000181b187221 */ /* 0x000fe20000000000 */
[----:B------:R-:W4:Y:S01]  /*0f40*/  LDS.128 R4, [R16+0x40] ;  /* 0x0000400010047984 */ /* 0x000f220000000c00 */
[----:B0-----:R-:W-:-:S03]  /*0f50*/  IMAD R8, R8, R19, RZ ;  /* 0x0000001308087224 */ /* 0x001fc600078e02ff */
[----:B------:R-:W-:Y:S01]  /*0f60*/  LDS R19, [R0+0xa00] ;  /* 0x000a000000137984 */ /* 0x000fe20000000800 */
[----:B-1----:R-:W-:Y:S01]  /*0f70*/  IMAD R14, R14, R9, RZ ;  /* 0x000000090e0e7224 */ /* 0x002fe200078e02ff */
[----:B------:R-:W-:-:S04]  /*0f80*/  I2FP.F32.S32 R9, R8 ;  /* 0x0000000800097245 */ /* 0x000fc80000201400 */
[----:B------:R-:W-:Y:S01]  /*0f90*/  I2FP.F32.S32 R14, R14 ;  /* 0x0000000e000e7245 */ /* 0x000fe20000201400 */
[----:B------:R-:W-:Y:S02]  /*0fa0*/  FADD R9, R24, R9 ;  /* 0x0000000918097221 */ /* 0x000fe40000000000 */
[----:B------:R-:W0:Y:S01]  /*0fb0*/  LDS R24, [R0+0x980] ;  /* 0x0009800000187984 */ /* 0x000e220000000800 */
[----:B--2---:R-:W-:Y:S02]  /*0fc0*/  IMAD R25, R25, R10, RZ ;  /* 0x0000000a19197224 */ /* 0x004fe400078e02ff */
[----:B------:R-:W-:Y:S01]  /*0fd0*/  FADD R14, R9, R14 ;  /* 0x0000000e090e7221 */ /* 0x000fe20000000000 */
[----:B---3--:R-:W-:Y:S02]  /*0fe0*/  IMAD R26, R26, R11, RZ ;  /* 0x0000000b1a1a7224 */ /* 0x008fe400078e02ff */
[----:B------:R-:W-:Y:S01]  /*0ff0*/  I2FP.F32.S32 R25, R25 ;  /* 0x0000001900197245 */ /* 0x000fe20000201400 */
[----:B------:R-:W1:Y:S04]  /*1000*/  LDS.128 R8, [R16+0x50] ;  /* 0x0000500010087984 */ /* 0x000e680000000c00 */
[----:B------:R-:W-:-:S02]  /*1010*/  FADD R14, R14, R25 ;  /* 0x000000190e0e7221 */ /* 0x000fc40000000000 */
[----:B------:R-:W-:Y:S01]  /*1020*/  LDS R25, [R0+0xc00] ;  /* 0x000c000000197984 */ /* 0x000fe20000000800 */
[----:B----4-:R-:W-:Y:S01]  /*1030*/  IMAD R4, R4, R13, RZ ;  /* 0x0000000d04047224 */ /* 0x010fe200078e02ff */
[----:B------:R-:W-:Y:S01]  /*1040*/  I2FP.F32.S32 R13, R26 ;  /* 0x0000001a000d7245 */ /* 0x000fe20000201400 */
[----:B------:R-:W-:Y:S02]  /*1050*/  IMAD R5, R12, R5, RZ ;  /* 0x000000050c057224 */ /* 0x000fe400078e02ff */
[----:B------:R-:W-:Y:S01]  /*1060*/  IMAD R6, R15, R6, RZ ;  /* 0x000000060f067224 */ /* 0x000fe200078e02ff */
[----:B------:R-:W-:Y:S01]  /*1070*/  I2FP.F32.S32 R12, R4 ;  /* 0x00000004000c7245 */ /* 0x000fe20000201400 */
[----:B------:R-:W-:Y:S01]  /*1080*/  FADD R13, R14, R13 ;  /* 0x0000000d0e0d7221 */ /* 0x000fe20000000000 */
[----:B------:R-:W2:Y:S01]  /*1090*/  LDS R4, [R0+0xa80] ;  /* 0x000a800000047984 */ /* 0x000ea20000000800 */
[----:B------:R-:W-:Y:S02]  /*10a0*/  I2FP.F32.S32 R15, R5 ;  /* 0x00000005000f7245 */ /* 0x000fe40000201400 */
[----:B------:R-:W-:Y:S01]  /*10b0*/  FADD R12, R13, R12 ;  /* 0x0000000c0d0c7221 */ /* 0x000fe20000000000 */
[----:B------:R-:W3:Y:S01]  /*10c0*/  LDS R5, [R0+0xb00] ;  /* 0x000b000000057984 */ /* 0x000ee20000000800 */
[----:B------:R-:W-:-:S02]  /*10d0*/  I2FP.F32.S32 R13, R6 ;  /* 0x00000006000d7245 */ /* 0x000fc40000201400 */
[----:B------:R-:W-:Y:S01]  /*10e0*/  FADD R12, R12, R15 ;  /* 0x0000000f0c0c7221 */ /* 0x000fe20000000000 */
[----:B------:R-:W4:Y:S01]  /*10f0*/  LDS R6, [R0+0xb80] ;  /* 0x000b800000067984 */ /* 0x000f220000000800 */
[----:B0-----:R-:W-:Y:S02]  /*1100*/  IMAD R24, R24, R7, RZ ;  /* 0x0000000718187224 */ /* 0x001fe400078e02ff */
[----:B------:R-:W-:Y:S01]  /*1110*/  FADD R26, R12, R13 ;  /* 0x0000000d0c1a7221 */ /* 0x000fe20000000000 */
[----:B------:R-:W-:Y:S04]  /*1120*/  LDS R7, [R0+0xd00] ;  /* 0x000d000000077984 */ /* 0x000fe80000000800 */
[----:B------:R-:W0:Y:S01]  /*1130*/  LDS.128 R12, [R16+0x60] ;  /* 0x00006000100c7984 */ /* 0x000e220000000c00 */
[----:B-1----:R-:W-:Y:S01]  /*1140*/  IMAD R27, R8, R19, RZ ;  /* 0x00000013081b7224 */ /* 0x002fe200078e02ff */
[----:B------:R-:W-:-:S02]  /*1150*/  I2FP.F32.S32 R19, R24 ;  /* 0x0000001800137245 */ /* 0x000fc40000201400 */
[----:B------:R-:W1:Y:S03]  /*1160*/  LDS R8, [R0+0xc80] ;  /* 0x000c800000087984 */ /* 0x000e660000000800 */
[----:B------:R-:W-:Y:S01]  /*1170*/  FADD R19, R26, R19 ;  /* 0x000000131a137221 */ /* 0x000fe20000000000 */
[----:B------:R-:W-:Y:S01]  /*1180*/  LDS R24, [R0+0xf80] ;  /* 0x000f800000187984 */ /* 0x000fe20000000800 */
[----:B--2---:R-:W-:Y:S01]  /*1190*/  IMAD R9, R4, R9, RZ ;  /* 0x0000000904097224 */ /* 0x004fe200078e02ff */
[----:B------:R-:W-:Y:S01]  /*11a0*/  I2FP.F32.S32 R4, R27 ;  /* 0x0000001b00047245 */ /* 0x000fe20000201400 */
[----:B---3--:R-:W-:-:S03]  /*11b0*/  IMAD R5, R5, R10, RZ ;  /* 0x0000000a05057224 */ /* 0x008fc600078e02ff */
[----:B------:R-:W-:Y:S01]  /*11c0*/  I2FP.F32.S32 R9, R9 ;  /* 0x0000000900097245 */ /* 0x000fe20000201400 */
[----:B------:R-:W-:Y:S01]  /*11d0*/  FADD R4, R19, R4 ;  /* 0x0000000413047221 */ /* 0x000fe20000000000 */
[----:B----4-:R-:W-:Y:S01]  /*11e0*/  IMAD R6, R6, R11, RZ ;  /* 0x0000000b06067224 */ /* 0x010fe200078e02ff */
[----:B------:R-:W-:Y:S02]  /*11f0*/  I2FP.F32.S32 R5, R5 ;  /* 0x0000000500057245 */ /* 0x000fe40000201400 */
[----:B------:R-:W-:Y:S01]  /*1200*/  FADD R4, R4, R9 ;  /* 0x0000000904047221 */ /* 0x000fe20000000000 */
[----:B------:R-:W-:Y:S01]  /*1210*/  LDS R19, [R0+0xe00] ;  /* 0x000e000000137984 */ /* 0x000fe20000000800 */
[----:B------:R-:W-:Y:S02]  /*1220*/  IADD3 R11, PT, PT, R18, 0x1900, RZ ;  /* 0x00001900120b7810 */ /* 0x000fe40007ffe0ff */
[----:B------:R-:W-:Y:S01]  /*1230*/  I2FP.F32.S32 R9, R6 ;  /* 0x0000000600097245 */ /* 0x000fe20000201400 */
[----:B------:R-:W-:Y:S01]  /*1240*/  FADD R4, R4, R5 ;  /* 0x0000000504047221 */ /* 0x000fe20000000000 */
[----:B0-----:R-:W-:-:S02]  /*1250*/  IMAD R12, R12, R25, RZ ;  /* 0x000000190c0c7224 */ /* 0x001fc400078e02ff */
[----:B------:R-:W-:Y:S02]  /*1260*/  IMAD R14, R7, R14, RZ ;  /* 0x0000000e070e7224 */ /* 0x000fe400078e02ff */
[----:B------:R-:W-:Y:S01]  /*1270*/  FADD R4, R4, R9 ;  /* 0x0000000904047221 */ /* 0x000fe20000000000 */
[----:B------:R-:W-:Y:S01]  /*1280*/  LDS R25, [R0+0xf00] ;  /* 0x000f000000197984 */ /* 0x000fe20000000800 */
[----:B------:R-:W-:Y:S01]  /*1290*/  I2FP.F32.S32 R5, R12 ;  /* 0x0000000c00057245 */ /* 0x000fe20000201400 */
[----:B-1----:R-:W-:Y:S01]  /*12a0*/  IMAD R13, R8, R13, RZ ;  /* 0x0000000d080d7224 */ /* 0x002fe200078e02ff */
[----:B------:R-:W-:Y:S01]  /*12b0*/  IADD3 R9, PT, PT, R17, 0x40, RZ ;  /* 0x0000004011097810 */ /* 0x000fe20007ffe0ff */
[----:B------:R-:W-:Y:S02]  /*12c0*/  LDS R12, [R0+0xe80] ;  /* 0x000e8000000c7984 */ /* 0x000fe40000000800 */
[----:B------:R-:W-:Y:S02]  /*12d0*/  FADD R26, R4, R5 ;  /* 0x00000005041a7221 */ /* 0x000fe40000000000 */
[----:B------:R-:W0:Y:S01]  /*12e0*/  LDS.128 R4, [R16+0x70] ;  /* 0x0000700010047984 */ /* 0x000e220000000c00 */
[----:B------:R-:W-:Y:S01]  /*12f0*/  IMAD.WIDE.U32 R8, R9, 0x4, R20 ;  /* 0x0000000409087825 */ /* 0x000fe200078e0014 */
[----:B------:R-:W-:Y:S03]  /*1300*/  BAR.SYNC.DEFER_BLOCKING 0x0 ;  /* 0x0000000000007b1d */ /* 0x000fe60000010000 */
[----:B------:R-:W-:-:S03]  /*1310*/  IMAD.WIDE R10, R11, 0x4, R22 ;  /* 0x000000040b0a7825 */ /* 0x000fc600078e0216 */
[----:B------:R-:W2:Y:S04]  /*1320*/  LDG.E R8, desc[UR8][R8.64] ;  /* 0x0000000808087981 */ /* 0x000ea8000c1e1900 */
[----:B------:R-:W3:Y:S01]  /*1330*/  LDG.E R10, desc[UR8][R10.64] ;  /* 0x000000080a0a7981 */ /* 0x000ee2000c1e1900 */
[----:B------:R-:W-:Y:S01]  /*1340*/  I2FP.F32.S32 R13, R13 ;  /* 0x0000000d000d7245 */ /* 0x000fe20000201400 */
[----:B------:R-:W-:Y:S01]  /*1350*/  IMAD R15, R28, R15, RZ ;  /* 0x0000000f1c0f7224 */ /* 0x000fe200078e02ff */
[----:B------:R-:W-:-:S03]  /*1360*/  I2FP.F32.S32 R29, R14 ;  /* 0x0000000e001d7245 */ /* 0x000fc60000201400 */
[----:B------:R-:W-:Y:S01]  /*1370*/  FADD R26, R26, R13 ;  /* 0x0000000d1a1a7221 */ /* 0x000fe20000000000 */
[----:B------:R-:W-:Y:S01]  /*1380*/  I2FP.F32.S32 R15, R15 ;  /* 0x0000000f000f7245 */ /* 0x000fe20000201400 */
[----:B0-----:R-:W-:Y:S02]  /*1390*/  IMAD R28, R4, R19, RZ ;  /* 0x00000013041c7224 */ /* 0x001fe400078e02ff */
[----:B------:R-:W-:Y:S01]  /*13a0*/  FADD R26, R26, R29 ;  /* 0x0000001d1a1a7221 */ /* 0x000fe20000000000 */
[----:B------:R-:W-:Y:S02]  /*13b0*/  IMAD R12, R12, R5, RZ ;  /* 0x000000050c0c7224 */ /* 0x000fe400078e02ff */
[----:B------:R-:W-:Y:S01]  /*13c0*/  I2FP.F32.S32 R5, R28 ;  /* 0x0000001c00057245 */ /* 0x000fe20000201400 */
[----:B------:R-:W-:Y:S01]  /*13d0*/  FADD R4, R26, R15 ;  /* 0x0000000f1a047221 */ /* 0x000fe20000000000 */
[----:B------:R-:W-:Y:S01]  /*13e0*/  IMAD R6, R25, R6, RZ ;  /* 0x0000000619067224 */ /* 0x000fe200078e02ff */
[----:B------:R-:W-:Y:S01]  /*13f0*/  I2FP.F32.S32 R15, R12 ;  /* 0x0000000c000f7245 */ /* 0x000fe20000201400 */
[----:B------:R-:W-:-:S02]  /*1400*/  IMAD R12, R24, R7, RZ ;  /* 0x00000007180c7224 */ /* 0x000fc400078e02ff */
[----:B------:R-:W-:Y:S01]  /*1410*/  FADD R4, R4, R5 ;  /* 0x0000000504047221 */ /* 0x000fe20000000000 */
[----:B------:R-:W-:-:S03]  /*1420*/  I2FP.F32.S32 R5, R6 ;  /* 0x0000000600057245 */ /* 0x000fc60000201400 */
[----:B------:R-:W-:Y:S01]  /*1430*/  FADD R4, R4, R15 ;  /* 0x0000000f04047221 */ /* 0x000fe20000000000 */
[----:B------:R-:W-:-:S03]  /*1440*/  I2FP.F32.S32 R25, R12 ;  /* 0x0000000c00197245 */ /* 0x000fc60000201400 */
[----:B------:R-:W-:-:S04]  /*1450*/  FADD R24, R4, R5 ;  /* 0x0000000504187221 */ /* 0x000fc80000000000 */
[----:B------:R-:W-:Y:S01]  /*1460*/  FADD R24, R24, R25 ;  /* 0x0000001918187221 */ /* 0x000fe20000000000 */
[----:B--2---:R-:W0:Y:S08]  /*1470*/  F2I.TRUNC.NTZ R27, R8 ;  /* 0x00000008001b7305 */ /* 0x004e30000020f100 */
[----:B---3--:R-:W1:Y:S01]  /*1480*/  F2I.TRUNC.NTZ R10, R10 ;  /* 0x0000000a000a7305 */ /* 0x008e62000020f100 */
        /* <DEDUP_REMOVED lines=11> */
[----:B------:R-:W5:Y:S04]  /*1540*/  LDS R25, [R0+0x300] ;  /* 0x0003000000197984 */ /* 0x000f680000000800 */
[----:B------:R-:W-:Y:S04]  /*1550*/  LDS R29, [R0+0xe00] ;  /* 0x000e0000001d7984 */ /* 0x000fe80000000800 */
[----:B------:R-:W-:Y:S01]  /*1560*/  LDS R28, [R0+0xf80] ;  /* 0x000f8000001c7984 */ /* 0x000fe20000000800 */
[----:B0-----:R-:W-:-:S03]  /*1570*/  IMAD R8, R8, R13, RZ ;  /* 0x0000000d08087224 */ /* 0x001fc600078e02ff */
[----:B------:R-:W-:Y:S01]  /*1580*/  LDS R13, [R0+0x400] ;  /* 0x00040000000d7984 */ /* 0x000fe20000000800 */
[----:B-1----:R-:W-:Y:S01]  /*1590*/  IMAD R14, R14, R9, RZ ;  /* 0x000000090e0e7224 */ /* 0x002fe200078e02ff */
[----:B------:R-:W-:Y:S01]  /*15a0*/  I2FP.F32.S32 R9, R8 ;  /* 0x0000000800097245 */ /* 0x000fe20000201400 */
[----:B--2---:R-:W-:-:S03]  /*15b0*/  IMAD R10, R19, R10, RZ ;  /* 0x0000000a130a7224 */ /* 0x004fc600078e02ff */
[----:B------:R-:W-:Y:S01]  /*15c0*/  I2FP.F32.S32 R14, R14 ;  /* 0x0000000e000e7245 */ /* 0x000fe20000201400 */
[----:B------:R-:W-:Y:S01]  /*15d0*/  FADD R9, R24, R9 ;  /* 0x0000000918097221 */ /* 0x000fe20000000000 */
[----:B------:R-:W-:Y:S01]  /*15e0*/  LDS R19, [R0+0x500] ;  /* 0x0005000000137984 */ /* 0x000fe20000000800 */
[----:B---3--:R-:W-:Y:S01]  /*15f0*/  IMAD R26, R26, R11, RZ ;  /* 0x0000000b1a1a7224 */ /* 0x008fe200078e02ff */
[----:B------:R-:W-:Y:S01]  /*1600*/  I2FP.F32.S32 R10, R10 ;  /* 0x0000000a000a7245 */ /* 0x000fe20000201400 */
[----:B------:R-:W-:Y:S01]  /*1610*/  FADD R9, R9, R14 ;  /* 0x0000000e09097221 */ /* 0x000fe20000000000 */
[----:B------:R-:W0:Y:S02]  /*1620*/  LDS R24, [R0+0x380] ;  /* 0x0003800000187984 */ /* 0x000e240000000800 */
[----:B------:R-:W-:Y:S01]  /*1630*/  I2FP.F32.S32 R26, R26 ;  /* 0x0000001a001a7245 */ /* 0x000fe20000201400 */
[----:B------:R-:W-:Y:S01]  /*1640*/  FADD R27, R9, R10 ;  /* 0x0000000a091b7221 */ /* 0x000fe20000000000 */
[----:B------:R-:W-:Y:S01]  /*1650*/  LDS R14, [R0+0x480] ;  /* 0x00048000000e7984 */ /* 0x000fe20000000800 */
[----:B----4-:R-:W-:-:S02]  /*1660*/  IMAD R4, R4, R15, RZ ;  /* 0x0000000f04047224 */ /* 0x010fc400078e02ff */
[----:B------:R-:W-:Y:S01]  /*1670*/  FADD R27, R27, R26 ;  /* 0x0000001a1b1b7221 */ /* 0x000fe20000000000 */
[----:B------:R-:W1:Y:S01]  /*1680*/  LDS.128 R8, [R16+0x20] ;  /* 0x0000200010087984 */ /* 0x000e620000000c00 */
[----:B-----5:R-:W-:Y:S01]  /*1690*/  IMAD R5, R12, R5, RZ ;  /* 0x000000050c057224 */ /* 0x020fe200078e02ff */
[----:B------:R-:W-:Y:S02]  /*16a0*/  I2FP.F32.S32 R4, R4 ;  /* 0x0000000400047245 */ /* 0x000fe40000201400 */
[----:B------:R-:W2:Y:S01]  /*16b0*/  LDS R26, [R0+0x580] ;  /* 0x00058000001a7984 */ /* 0x000ea20000000800 */
[----:B------:R-:W-:Y:S01]  /*16c0*/  IMAD R6, R25, R6, RZ ;  /* 0x0000000619067224 */ /* 0x000fe200078e02ff */
[----:B------:R-:W-:Y:S01]  /*16d0*/  I2FP.F32.S32 R5, R5 ;  /* 0x0000000500057245 */ /* 0x000fe20000201400 */
[----:B------:R-:W-:Y:S02]  /*16e0*/  FADD R4, R27, R4 ;  /* 0x000000041b047221 */ /* 0x000fe40000000000 */
[----:B------:R-:W-:Y:S01]  /*16f0*/  LDS R27, [R0+0xe80] ;  /* 0x000e8000001b7984 */ /* 0x000fe20000000800 */
[----:B------:R-:W-:Y:S01]  /*1700*/  I2FP.F32.S32 R15, R6 ;  /* 0x00000006000f7245 */ /* 0x000fe20000201400 */
[----:B------:R-:W-:Y:S01]  /*1710*/  FADD R4, R4, R5 ;  /* 0x0000000504047221 */ /* 0x000fe20000000000 */
[----:B0-----:R-:W-:-:S03]  /*1720*/  IMAD R12, R24, R7, RZ ;  /* 0x00000007180c7224 */ /* 0x001fc600078e02ff */
[----:B------:R-:W-:Y:S02]  /*1730*/  FADD R24, R4, R15 ;  /* 0x0000000f04187221 */ /* 0x000fe40000000000 */
[----:B------:R-:W-:Y:S01]  /*1740*/  LDS R15, [R0+0x600] ;  /* 0x00060000000f7984 */ /* 0x000fe20000000800 */
[----:B------:R-:W-:-:S03]  /*1750*/  I2FP.F32.S32 R25, R12 ;  /* 0x0000000c00197245 */ /* 0x000fc60000201400 */
[----:B------:R-:W0:Y:S01]  /*1760*/  LDS.128 R4, [R16+0x30] ;  /* 0x0000300010047984 */ /* 0x000e220000000c00 */
[----:B-1----:R-:W-:Y:S02]  /*1770*/  IMAD R8, R8, R13, RZ ;  /* 0x0000000d08087224 */ /* 0x002fe400078e02ff */
[----:B------:R-:W-:Y:S01]  /*1780*/  IMAD R14, R14, R9, RZ ;  /* 0x000000090e0e7224 */ /* 0x000fe200078e02ff */
[----:B------:R-:W1:Y:S01]  /*1790*/  LDS R12, [R0+0x680] ;  /* 0x00068000000c7984 */ /* 0x000e620000000800 */
[----:B------:R-:W-:Y:S01]  /*17a0*/  FADD R24, R24, R25 ;  /* 0x0000001918187221 */ /* 0x000fe20000000000 */
[----:B------:R-:W-:Y:S01]  /*17b0*/  I2FP.F32.S32 R9, R8 ;  /* 0x0000000800097245 */ /* 0x000fe20000201400 */
[----:B------:R-:W-:Y:S01]  /*17c0*/  IMAD R10, R19, R10, RZ ;  /* 0x0000000a130a7224 */ /* 0x000fe200078e02ff */
[----:B------:R-:W3:Y:S01]  /*17d0*/  LDS R25, [R0+0x700] ;  /* 0x0007000000197984 */ /* 0x000ee20000000800 */
[----:B------:R-:W-:Y:S01]  /*17e0*/  I2FP.F32.S32 R14, R14 ;  /* 0x0000000e000e7245 */ /* 0x000fe20000201400 */
[----:B--2---:R-:W-:-:S02]  /*17f0*/  IMAD R26, R26, R11, RZ ;  /* 0x0000000b1a1a7224 */ /* 0x004fc400078e02ff */
[----:B------:R-:W-:Y:S01]  /*1800*/  FADD R9, R24, R9 ;  /* 0x0000000918097221 */ /* 0x000fe20000000000 */
[----:B------:R-:W-:Y:S01]  /*1810*/  I2FP.F32.S32 R19, R10 ;  /* 0x0000000a00137245 */ /* 0x000fe20000201400 */
[----:B------:R-:W2:Y:S02]  /*1820*/  LDS R24, [R0+0x780] ;  /* 0x0007800000187984 */ /* 0x000ea40000000800 */
[----:B------:R-:W-:Y:S01]  /*1830*/  FADD R14, R9, R14 ;  /* 0x0000000e090e7221 */ /* 0x000fe20000000000 */
[----:B------:R-:W-:Y:S01]  /*1840*/  I2FP.F32.S32 R26, R26 ;  /* 0x0000001a001a7245 */ /* 0x000fe20000201400 */
[----:B------:R-:W-:Y:S02]  /*1850*/  LDS R13, [R0+0x800] ;  /* 0x00080000000d7984 */ /* 0x000fe40000000800 */
[----:B------:R-:W-:Y:S02]  /*1860*/  FADD R19, R14, R19 ;  /* 0x000000130e137221 */ /* 0x000fe40000000000 */
[----:B------:R-:W4:Y:S02]  /*1870*/  LDS.128 R8, [R16+0x40] ;  /* 0x0000400010087984 */ /* 0x000f240000000c00 */
[----:B------:R-:W-:-:S02]  /*1880*/  FADD R26, R19, R26 ;  /* 0x0000001a131a7221 */ /* 0x000fc40000000000 */
[----:B------:R-:W5:Y:S04]  /*1890*/  LDS R14, [R0+0x880] ;  /* 0x00088000000e7984 */ /* 0x000f680000000800 */
[----:B------:R-:W5:Y:S01]  /*18a0*/  LDS R19, [R0+0x900] ;  /* 0x0009000000137984 */ /* 0x000f620000000800 */
[----:B0-----:R-:W-:Y:S02]  /*18b0*/  IMAD R4, R4, R15, RZ ;  /* 0x0000000f04047224 */ /* 0x001fe400078e02ff */
[----:B-1----:R-:W-:-:S03]  /*18c0*/  IMAD R15, R12, R5, RZ ;  /* 0x000000050c0f7224 */ /* 0x002fc600078e02ff */
[----:B------:R-:W-:Y:S01]  /*18d0*/  I2FP.F32.S32 R5, R4 ;  /* 0x0000000400057245 */ /* 0x000fe20000201400 */
[----:B------:R-:W0:Y:S01]  /*18e0*/  LDS R12, [R0+0x980] ;  /* 0x00098000000c7984 */ /* 0x000e220000000800 */
[----:B---3--:R-:W-:Y:S01]  /*18f0*/  IMAD R6, R25, R6, RZ ;  /* 0x0000000619067224 */ /* 0x008fe200078e02ff */
[----:B------:R-:W-:Y:S02]  /*1900*/  I2FP.F32.S32 R4, R15 ;  /* 0x0000000f00047245 */ /* 0x000fe40000201400 */
[----:B------:R-:W-:Y:S01]  /*1910*/  FADD R5, R26, R5 ;  /* 0x000000051a057221 */ /* 0x000fe20000000000 */
[----:B------:R-:W-:Y:S01]  /*1920*/  LDS R15, [R0+0xa00] ;  /* 0x000a0000000f7984 */ /* 0x000fe20000000800 */
[----:B--2---:R-:W-:Y:S02]  /*1930*/  IMAD R7, R24, R7, RZ ;  /* 0x0000000718077224 */ /* 0x004fe400078e02ff */
[----:B------:R-:W-:Y:S01]  /*1940*/  FADD R4, R5, R4 ;  /* 0x0000000405047221 */ /* 0x000fe20000000000 */
[----:B------:R-:W-:-:S02]  /*1950*/  I2FP.F32.S32 R5, R6 ;  /* 0x0000000600057245 */ /* 0x000fc40000201400 */
[----:B------:R-:W-:-:S03]  /*1960*/  I2FP.F32.S32 R25, R7 ;  /* 0x0000000700197245 */ /* 0x000fc60000201400 */
[----:B------:R-:W-:Y:S01]  /*1970*/  FADD R24, R4, R5 ;  /* 0x0000000504187221 */ /* 0x000fe20000000000 */
[----:B----4-:R-:W-:Y:S01]  /*1980*/  IMAD R8, R8, R13, RZ ;  /* 0x0000000d08087224 */ /* 0x010fe200078e02ff */
[----:B------:R-:W1:Y:S02]  /*1990*/  LDS.128 R4, [R16+0x50] ;  /* 0x0000500010047984 */ /* 0x000e640000000c00 */
[----:B------:R-:W-:Y:S01]  /*19a0*/  FADD R25, R24, R25 ;  /* 0x0000001918197221 */ /* 0x000fe20000000000 */
[----:B-----5:R-:W-:Y:S01]  /*19b0*/  IMAD R9, R14, R9, RZ ;  /* 0x000000090e097224 */ /* 0x020fe200078e02ff */
[----:B------:R-:W2:Y:S01]  /*19c0*/  LDS R24, [R0+0xa80] ;  /* 0x000a800000187984 */ /* 0x000ea20000000800 */
[----:B------:R-:W-:Y:S01]  /*19d0*/  I2FP.F32.S32 R8, R8 ;  /* 0x0000000800087245 */ /* 0x000fe20000201400 */
[----:B------:R-:W-:Y:S02]  /*19e0*/  IMAD R26, R19, R10, RZ ;  /* 0x0000000a131a7224 */ /* 0x000fe400078e02ff */
[----:B------:R-:W3:Y:S02]  /*19f0*/  LDS R13, [R0+0xb00] ;  /* 0x000b0000000d7984 */ /* 0x000ee40000000800 */
[----:B------:R-:W-:Y:S01]  /*1a00*/  FADD R25, R25, R8 ;  /* 0x0000000819197221 */ /* 0x000fe20000000000 */
[----:B------:R-:W-:Y:S01]  /*1a10*/  I2FP.F32.S32 R8, R9 ;  /* 0x0000000900087245 */ /* 0x000fe20000201400 */
[----:B------:R-:W4:Y:S01]  /*1a20*/  LDS R14, [R0+0xb80] ;  /* 0x000b8000000e7984 */ /* 0x000f220000000800 */
[----:B------:R-:W-:-:S03]  /*1a30*/  I2FP.F32.S32 R26, R26 ;  /* 0x0000001a001a7245 */ /* 0x000fc60000201400 */
[----:B------:R-:W-:Y:S01]  /*1a40*/  FADD R25, R25, R8 ;  /* 0x0000000819197221 */ /* 0x000fe20000000000 */
[----:B------:R-:W-:Y:S03]  /*1a50*/  LDS R19, [R0+0xc00] ;  /* 0x000c000000137984 */ /* 0x000fe60000000800 */
[----:B------:R-:W-:Y:S02]  /*1a60*/  FADD R25, R25, R26 ;  /* 0x0000001a19197221 */ /* 0x000fe40000000000 */
[----:B------:R-:W-:Y:S01]  /*1a70*/  LDS R26, [R0+0xc80] ;  /* 0x000c8000001a7984 */ /* 0x000fe20000000800 */
[----:B0-----:R-:W-:-:S03]  /*1a80*/  IMAD R12, R12, R11, RZ ;  /* 0x0000000b0c0c7224 */ /* 0x001fc600078e02ff */
[----:B------:R-:W0:Y:S02]  /*1a90*/  LDS.128 R8, [R16+0x60] ;  /* 0x0000600010087984 */ /* 0x000e240000000c00 */
[----:B------:R-:W-:-:S05]  /*1aa0*/  I2FP.F32.S32 R12, R12 ;  /* 0x0000000c000c7245 */ /* 0x000fca0000201400 */
[----:B------:R-:W-:Y:S02]  /*1ab0*/  FADD R12, R25, R12 ;  /* 0x0000000c190c7221 */ /* 0x000fe40000000000 */
[----:B------:R-:W-:Y:S01]  /*1ac0*/  LDS R25, [R0+0xf00] ;  /* 0x000f000000197984 */ /* 0x000fe20000000800 */
[----:B-1----:R-:W-:Y:S01]  /*1ad0*/  IMAD R4, R4, R15, RZ ;  /* 0x0000000f04047224 */ /* 0x002fe200078e02ff */
[----:B------:R-:W-:Y:S01]  /*1ae0*/  IADD3 R15, PT, PT, R18, 0x2580, RZ ;  /* 0x00002580120f7810 */ /* 0x000fe20007ffe0ff */
[----:B--2---:R-:W-:-:S03]  /*1af0*/  IMAD R24, R24, R5, RZ ;  /* 0x0000000518187224 */ /* 0x004fc600078e02ff */
[----:B------:R-:W-:Y:S01]  /*1b00*/  I2FP.F32.S32 R5, R4 ;  /* 0x0000000400057245 */ /* 0x000fe20000201400 */
[----:B------:R-:W-:Y:S01]  /*1b10*/  IMAD.WIDE R22, R15, 0x4, R22 ;  /* 0x000000040f167825 */ /* 0x000fe200078e0216 */
[----:B------:R-:W-:-:S03]  /*1b20*/  I2FP.F32.S32 R24, R24 ;  /* 0x0000001800187245 */ /* 0x000fc60000201400 */
[----:B---3--:R-:W-:Y:S02]  /*1b30*/  IMAD R6, R13, R6, RZ ;  /* 0x000000060d067224 */ /* 0x008fe400078e02ff */
[----:B------:R-:W-:Y:S01]  /*1b40*/  FADD R5, R12, R5 ;  /* 0x000000050c057221 */ /* 0x000fe20000000000 */
[----:B----4-:R-:W-:Y:S01]  /*1b50*/  IMAD R7, R14, R7, RZ ;  /* 0x000000070e077224 */ /* 0x010fe200078e02ff */
[----:B------:R-:W-:Y:S02]  /*1b60*/  IADD3 R13, PT, PT, R17, 0x60, RZ ;  /* 0x00000060110d7810 */ /* 0x000fe40007ffe0ff */
[----:B------:R-:W-:Y:S01]  /*1b70*/  I2FP.F32.S32 R6, R6 ;  /* 0x0000000600067245 */ /* 0x000fe20000201400 */
[----:B------:R-:W-:Y:S01]  /*1b80*/  FADD R5, R5, R24 ;  /* 0x0000001805057221 */ /* 0x000fe20000000000 */
[----:B------:R-:W-:Y:S01]  /*1b90*/  I2FP.F32.S32 R18, R7 ;  /* 0x0000000700127245 */ /* 0x000fe20000201400 */
[----:B------:R-:W1:Y:S01]  /*1ba0*/  LDS R24, [R0+0xd80] ;  /* 0x000d800000187984 */ /* 0x000e620000000800 */
[----:B------:R-:W-:-:S04]  /*1bb0*/  IMAD.WIDE.U32 R20, R13, 0x4, R20 ;  /* 0x000000040d147825 */ /* 0x000fc800078e0014 */
[----:B------:R-:W-:-:S04]  /*1bc0*/  FADD R5, R5, R6 ;  /* 0x0000000605057221 */ /* 0x000fc80000000000 */
[----:B------:R-:W-:Y:S01]  /*1bd0*/  FADD R18, R5, R18 ;  /* 0x0000001205127221 */ /* 0x000fe20000000000 */
[----:B0-----:R-:W-:Y:S01]  /*1be0*/  IMAD R8, R8, R19, RZ ;  /* 0x0000001308087224 */ /* 0x001fe200078e02ff */
[----:B------:R-:W0:Y:S04]  /*1bf0*/  LDS.128 R4, [R16+0x70] ;  /* 0x0000700010047984 */ /* 0x000e280000000c00 */
[----:B------:R-:W2:Y:S01]  /*1c00*/  LDS R19, [R0+0xd00] ;  /* 0x000d000000137984 */ /* 0x000ea20000000800 */
[----:B------:R-:W-:Y:S06]  /*1c10*/  BAR.SYNC.DEFER_BLOCKING 0x0 ;  /* 0x0000000000007b1d */ /* 0x000fec0000010000 */
[----:B------:R-:W3:Y:S04]  /*1c20*/  LDG.E R20, desc[UR8][R20.64] ;  /* 0x0000000814147981 */ /* 0x000ee8000c1e1900 */
[----:B------:R-:W4:Y:S01]  /*1c30*/  LDG.E R22, desc[UR8][R22.64] ;  /* 0x0000000816167981 */ /* 0x000f22000c1e1900 */
[----:B------:R-:W-:Y:S01]  /*1c40*/  IMAD R26, R26, R9, RZ ;  /* 0x000000091a1a7224 */ /* 0x000fe200078e02ff */
[----:B------:R-:W-:Y:S01]  /*1c50*/  I2FP.F32.S32 R9, R8 ;  /* 0x0000000800097245 */ /* 0x000fe20000201400 */
[----:B-1----:R-:W-:Y:S01]  /*1c60*/  IMAD R11, R24, R11, RZ ;  /* 0x0000000b180b7224 */ /* 0x002fe200078e02ff */
[----:B------:R-:W-:Y:S01]  /*1c70*/  IADD3 R17, PT, PT, R17, UR4, RZ ;  /* 0x0000000411117c10 */ /* 0x000fe2000fffe0ff */
[----:B0-----:R-:W-:Y:S01]  /*1c80*/  IMAD R4, R4, R29, RZ ;  /* 0x0000001d04047224 */ /* 0x001fe200078e02ff */
[----:B------:R-:W-:Y:S01]  /*1c90*/  I2FP.F32.S32 R26, R26 ;  /* 0x0000001a001a7245 */ /* 0x000fe20000201400 */
[----:B------:R-:W-:Y:S01]  /*1ca0*/  FADD R9, R18, R9 ;  /* 0x0000000912097221 */ /* 0x000fe20000000000 */
[----:B--2---:R-:W-:-:S02]  /*1cb0*/  IMAD R10, R19, R10, RZ ;  /* 0x0000000a130a7224 */ /* 0x004fc400078e02ff */
[----:B------:R-:W-:Y:S02]  /*1cc0*/  IMAD R5, R27, R5, RZ ;  /* 0x000000051b057224 */ /* 0x000fe400078e02ff */
[----:B------:R-:W-:Y:S01]  /*1cd0*/  FADD R9, R9, R26 ;  /* 0x0000001a09097221 */ /* 0x000fe20000000000 */
[----:B------:R-:W-:Y:S01]  /*1ce0*/  IMAD R6, R25, R6, RZ ;  /* 0x0000000619067224 */ /* 0x000fe200078e02ff */
[----:B------:R-:W-:Y:S01]  /*1cf0*/  I2FP.F32.S32 R10, R10 ;  /* 0x0000000a000a7245 */ /* 0x000fe20000201400 */
[----:B------:R-:W-:Y:S01]  /*1d00*/  IMAD R28, R28, R7, RZ ;  /* 0x000000071c1c7224 */ /* 0x000fe200078e02ff */
[----:B------:R-:W-:Y:S02]  /*1d10*/  I2FP.F32.S32 R5, R5 ;  /* 0x0000000500057245 */ /* 0x000fe40000201400 */
[----:B------:R-:W-:Y:S01]  /*1d20*/  I2FP.F32.S32 R7, R6 ;  /* 0x0000000600077245 */ /* 0x000fe20000201400 */
[----:B------:R-:W-:Y:S01]  /*1d30*/  FADD R9, R9, R10 ;  /* 0x0000000a09097221 */ /* 0x000fe20000000000 */
[----:B---3--:R-:W0:Y:S08]  /*1d40*/  F2I.TRUNC.NTZ R13, R20 ;  /* 0x00000014000d7305 */ /* 0x008e30000020f100 */
[----:B----4-:R-:W1:Y:S01]  /*1d50*/  F2I.TRUNC.NTZ R22, R22 ;  /* 0x0000001600167305 */ /* 0x010e62000020f100 */
[----:B0-----:R0:W-:Y:S04]  /*1d60*/  STS [R2], R13 ;  /* 0x0000000d02007388 */ /* 0x0011e80000000800 */
[----:B-1----:R1:W-:Y:S01]  /*1d70*/  STS [R3], R22 ;  /* 0x0000001603007388 */ /* 0x0023e20000000800 */
[----:B0-----:R-:W-:Y:S01]  /*1d80*/  I2FP.F32.S32 R2, R11 ;  /* 0x0000000b00027245 */ /* 0x001fe20000201400 */
[----:B------:R-:W-:Y:S04]  /*1d90*/  BAR.SYNC.DEFER_BLOCKING 0x0 ;  /* 0x0000000000007b1d */ /* 0x000fe80000010000 */
[----:B------:R-:W-:Y:S01]  /*1da0*/  FADD R2, R9, R2 ;  /* 0x0000000209027221 */ /* 0x000fe20000000000 */
[----:B-1----:R-:W-:Y:S01]  /*1db0*/  I2FP.F32.S32 R3, R4 ;  /* 0x0000000400037245 */ /* 0x002fe20000201400 */
[----:B------:R-:W-:Y:S04]  /*1dc0*/  LDS R21, [R0] ;  /* 0x0000000000157984 */ /* 0x000fe80000000800 */
[----:B------:R-:W0:Y:S04]  /*1dd0*/  LDS.128 R12, [R16] ;  /* 0x00000000100c7984 */ /* 0x000e280000000c00 */
[----:B------:R-:W1:Y:S04]  /*1de0*/  LDS R16, [R0+0x80] ;  /* 0x0000800000107984 */ /* 0x000e680000000800 */
[----:B------:R-:W2:Y:S04]  /*1df0*/  LDS R23, [R0+0x100] ;  /* 0x0001000000177984 */ /* 0x000ea80000000800 */
[----:B------:R3:W4:Y:S02]  /*1e00*/  LDS R20, [R0+0x180] ;  /* 0x0001800000147984 */ /* 0x0007240000000800 */
[----:B---3--:R-:W-:-:S02]  /*1e10*/  FADD R0, R2, R3 ;  /* 0x0000000302007221 */ /* 0x008fc40000000000 */
[----:B------:R-:W3:Y:S02]  /*1e20*/  LDC.64 R2, c[0x0][0x390] ;  /* 0x0000e400ff027b82 */ /* 0x000ee40000000a00 */
[----:B------:R-:W-:Y:S01]  /*1e30*/  FADD R0, R0, R5 ;  /* 0x0000000500007221 */ /* 0x000fe20000000000 */
[----:B------:R-:W-:-:S03]  /*1e40*/  I2FP.F32.S32 R5, R28 ;  /* 0x0000001c00057245 */ /* 0x000fc60000201400 */
[----:B------:R-:W-:-:S04]  /*1e50*/  FADD R0, R0, R7 ;  /* 0x0000000700007221 */ /* 0x000fc80000000000 */
[----:B------:R-:W-:Y:S01]  /*1e60*/  FADD R0, R0, R5 ;  /* 0x0000000500007221 */ /* 0x000fe20000000000 */
[----:B0-----:R-:W-:Y:S02]  /*1e70*/  IMAD R12, R12, R21, RZ ;  /* 0x000000150c0c7224 */ /* 0x001fe400078e02ff */
[----:B-1----:R-:W-:-:S03]  /*1e80*/  IMAD R13, R16, R13, RZ ;  /* 0x0000000d100d7224 */ /* 0x002fc600078e02ff */
[----:B------:R-:W-:Y:S01]  /*1e90*/  I2FP.F32.S32 R7, R12 ;  /* 0x0000000c00077245 */ /* 0x000fe20000201400 */
[----:B---3--:R-:W-:Y:S01]  /*1ea0*/  IMAD.WIDE R2, R17, 0x4, R2 ;  /* 0x0000000411027825 */ /* 0x008fe200078e0202 */
[----:B------:R-:W-:-:S03]  /*1eb0*/  I2FP.F32.S32 R13, R13 ;  /* 0x0000000d000d7245 */ /* 0x000fc60000201400 */
[----:B--2---:R-:W-:Y:S02]  /*1ec0*/  IMAD R14, R23, R14, RZ ;  /* 0x0000000e170e7224 */ /* 0x004fe400078e02ff */
[----:B------:R-:W-:Y:S01]  /*1ed0*/  FADD R0, R0, R7 ;  /* 0x0000000700007221 */ /* 0x000fe20000000000 */
[----:B----4-:R-:W-:Y:S02]  /*1ee0*/  IMAD R15, R20, R15, RZ ;  /* 0x0000000f140f7224 */ /* 0x010fe400078e02ff */
[----:B------:R-:W-:Y:S01]  /*1ef0*/  I2FP.F32.S32 R5, R14 ;  /* 0x0000000e00057245 */ /* 0x000fe20000201400 */
[----:B------:R-:W-:Y:S02]  /*1f00*/  FADD R0, R0, R13 ;  /* 0x0000000d00007221 */ /* 0x000fe40000000000 */
[----:B------:R-:W-:Y:S02]  /*1f10*/  I2FP.F32.S32 R15, R15 ;  /* 0x0000000f000f7245 */ /* 0x000fe40000201400 */
[----:B------:R-:W-:-:S04]  /*1f20*/  FADD R0, R0, R5 ;  /* 0x0000000500007221 */ /* 0x000fc80000000000 */
[----:B------:R-:W-:Y:S01]  /*1f30*/  FADD R15, R0, R15 ;  /* 0x0000000f000f7221 */ /* 0x000fe20000000000 */
[----:B------:R-:W-:Y:S06]  /*1f40*/  BAR.SYNC.DEFER_BLOCKING 0x0 ;  /* 0x0000000000007b1d */ /* 0x000fec0000010000 */
[----:B------:R-:W-:Y:S01]  /*1f50*/  STG.E desc[UR8][R2.64], R15 ;  /* 0x0000000f02007986 */ /* 0x000fe2000c101908 */
[----:B------:R-:W-:Y:S05]  /*1f60*/  EXIT ;  /* 0x000000000000794d */ /* 0x000fea0003800000 */
.L_x_0:
[----:B------:R-:W-:-:S00]  /*1f70*/  BRA `(.L_x_0) ;  /* 0xfffffffc00fc7947 */ /* 0x000fc0000383ffff */
[----:B------:R-:W-:-:S00]  /*1f80*/  NOP ;  /* 0x0000000000007918 */ /* 0x000fc00000000000 */
[----:B------:R-:W-:-:S00]  /*1f90*/  NOP ;  /* 0x0000000000007918 */ /* 0x000fc00000000000 */
[----:B------:R-:W-:-:S00]  /*1fa0*/  NOP ;  /* 0x0000000000007918 */ /* 0x000fc00000000000 */
[----:B------:R-:W-:-:S00]  /*1fb0*/  NOP ;  /* 0x0000000000007918 */ /* 0x000fc00000000000 */
[----:B------:R-:W-:-:S00]  /*1fc0*/  NOP ;  /* 0x0000000000007918 */ /* 0x000fc00000000000 */
[----:B------:R-:W-:-:S00]  /*1fd0*/  NOP ;  /* 0x0000000000007918 */ /* 0x000fc00000000000 */
[----:B------:R-:W-:-:S00]  /*1fe0*/  NOP ;  /* 0x0000000000007918 */ /* 0x000fc00000000000 */
[----:B------:R-:W-:-:S00]  /*1ff0*/  NOP ;  /* 0x0000000000007918 */ /* 0x000fc00000000000 */
.L_x_1:


//--------------------- .nv.shared._Z11mult2MatrixPfS_S_ --------------------------
	.section	.nv.shared._Z11mult2MatrixPfS_S_,"aw",@nobits
	.sectionflags	@""
	.align	4
.nv.shared._Z11mult2MatrixPfS_S_:
	.zero		9216


//--------------------- .nv.shared.reserved.0     --------------------------
	.section	.nv.shared.reserved.0,"aw",@nobits
	.weak		__nv_reservedSMEM_offset_0_alias
	.size		__nv_reservedSMEM_offset_0_alias, 0, 64
	.other		__nv_reservedSMEM_offset_0_alias,@"STO_CUDA_RESERVED_SHARED STV_DEFAULT"
__nv_reservedSMEM_offset_0_alias:
	.zero		0
	.zero		64


//--------------------- .nv.constant0._Z11mult2MatrixPfS_S_ --------------------------
	.section	.nv.constant0._Z11mult2MatrixPfS_S_,"a",@progbits
	.sectionflags	@""
	.align	4
.nv.constant0._Z11mult2MatrixPfS_S_:
	.zero		920


//--------------------- SYMBOLS --------------------------

	.type		.nv.reservedSmem.offset0,@object
	.size		.nv.reservedSmem.offset0,0x4
	.type		.nv.reservedSmem.cap,@object
	.size		.nv.reservedSmem.cap,0x4
